	.headerflags	@"EF_CUDA_TEXMODE_UNIFIED EF_CUDA_64BIT_ADDRESS EF_CUDA_SM89 EF_CUDA_VIRTUAL_SM(EF_CUDA_SM89)"
	.elftype	@"ET_EXEC"


//--------------------- .nv.info                  --------------------------
	.section	.nv.info,"",@"SHT_CUDA_INFO"
	.align	4


	//----- nvinfo : EIATTR_REGCOUNT
	.align		4
        /*0000*/ 	.byte	0x04, 0x2f
        /*0002*/ 	.short	(.L_2 - .L_1)
	.align		4
.L_1:
        /*0004*/ 	.word	index@(triton__0d1d2d3d4de5de)
        /*0008*/ 	.word	0x00000028


	//----- nvinfo : EIATTR_MAX_STACK_SIZE
	.align		4
.L_2:
        /*000c*/ 	.byte	0x04, 0x23
        /*000e*/ 	.short	(.L_4 - .L_3)
	.align		4
.L_3:
        /*0010*/ 	.word	index@(triton__0d1d2d3d4de5de)
        /*0014*/ 	.word	0x00000000


	//----- nvinfo : EIATTR_MIN_STACK_SIZE
	.align		4
.L_4:
        /*0018*/ 	.byte	0x04, 0x12
        /*001a*/ 	.short	(.L_6 - .L_5)
	.align		4
.L_5:
        /*001c*/ 	.word	index@(triton__0d1d2d3d4de5de)
        /*0020*/ 	.word	0x00000000


	//----- nvinfo : EIATTR_FRAME_SIZE
	.align		4
.L_6:
        /*0024*/ 	.byte	0x04, 0x11
        /*0026*/ 	.short	(.L_8 - .L_7)
	.align		4
.L_7:
        /*0028*/ 	.word	index@(triton__0d1d2d3d4de5de)
        /*002c*/ 	.word	0x00000000
.L_8:


//--------------------- .nv.info.triton__0d1d2d3d4de5de --------------------------
	.section	.nv.info.triton__0d1d2d3d4de5de,"",@"SHT_CUDA_INFO"
	.align	4


	//----- nvinfo : EIATTR_CUDA_API_VERSION
	.align		4
        /*0000*/ 	.byte	0x04, 0x37
        /*0002*/ 	.short	(.L_10 - .L_9)
.L_9:
        /*0004*/ 	.word	0x0000007b


	//----- nvinfo : EIATTR_PARAM_CBANK
	.align		4
.L_10:
        /*0008*/ 	.byte	0x04, 0x0a
        /*000a*/ 	.short	(.L_12 - .L_11)
	.align		4
.L_11:
        /*000c*/ 	.word	index@(.nv.constant0.triton__0d1d2d3d4de5de)
        /*0010*/ 	.short	0x0160
        /*0012*/ 	.short	0x0028


	//----- nvinfo : EIATTR_CBANK_PARAM_SIZE
	.align		4
.L_12:
        /*0014*/ 	.byte	0x03, 0x19
        /*0016*/ 	.short	0x0028


	//----- nvinfo : EIATTR_KPARAM_INFO
	.align		4
        /*0018*/ 	.byte	0x04, 0x17
        /*001a*/ 	.short	(.L_14 - .L_13)
.L_13:
        /*001c*/ 	.word	0x00000000
        /*0020*/ 	.short	0x0005
        /*0022*/ 	.short	0x0024
        /*0024*/ 	.byte	0x00, 0xf0, 0x11, 0x00


	//----- nvinfo : EIATTR_KPARAM_INFO
	.align		4
.L_14:
        /*0028*/ 	.byte	0x04, 0x17
        /*002a*/ 	.short	(.L_16 - .L_15)
.L_15:
        /*002c*/ 	.word	0x00000000
        /*0030*/ 	.short	0x0004
        /*0032*/ 	.short	0x0020
        /*0034*/ 	.byte	0x00, 0xf0, 0x11, 0x00


	//----- nvinfo : EIATTR_KPARAM_INFO
	.align		4
.L_16:
        /*0038*/ 	.byte	0x04, 0x17
        /*003a*/ 	.short	(.L_18 - .L_17)
.L_17:
        /*003c*/ 	.word	0x00000000
        /*0040*/ 	.short	0x0003
        /*0042*/ 	.short	0x0018
        /*0044*/ 	.byte	0x00, 0xf0, 0x21, 0x00


	//----- nvinfo : EIATTR_KPARAM_INFO
	.align		4
.L_18:
        /*0048*/ 	.byte	0x04, 0x17
        /*004a*/ 	.short	(.L_20 - .L_19)
.L_19:
        /*004c*/ 	.word	0x00000000
        /*0050*/ 	.short	0x0002
        /*0052*/ 	.short	0x0010
        /*0054*/ 	.byte	0x00, 0xf0, 0x21, 0x00


	//----- nvinfo : EIATTR_KPARAM_INFO
	.align		4
.L_20:
        /*0058*/ 	.byte	0x04, 0x17
        /*005a*/ 	.short	(.L_22 - .L_21)
.L_21:
        /*005c*/ 	.word	0x00000000
        /*0060*/ 	.short	0x0001
        /*0062*/ 	.short	0x0008
        /*0064*/ 	.byte	0x00, 0xf0, 0x21, 0x00


	//----- nvinfo : EIATTR_KPARAM_INFO
	.align		4
.L_22:
        /*0068*/ 	.byte	0x04, 0x17
        /*006a*/ 	.short	(.L_24 - .L_23)
.L_23:
        /*006c*/ 	.word	0x00000000
        /*0070*/ 	.short	0x0000
        /*0072*/ 	.short	0x0000
        /*0074*/ 	.byte	0x00, 0xf0, 0x21, 0x00


	//----- nvinfo : EIATTR_MAXREG_COUNT
	.align		4
.L_24:
        /*0078*/ 	.byte	0x03, 0x1b
        /*007a*/ 	.short	0x00ff


	//----- nvinfo : EIATTR_COOP_GROUP_MASK_REGIDS
	.align		4
        /*007c*/ 	.byte	0x04, 0x29
        /*007e*/ 	.short	(.L_26 - .L_25)


	//   ....[0]....
.L_25:
        /*0080*/ 	.word	0xffffffff


	//   ....[1]....
        /*0084*/ 	.word	0xffffffff


	//   ....[2]....
        /*0088*/ 	.word	0xffffffff


	//   ....[3]....
        /*008c*/ 	.word	0xffffffff


	//   ....[4]....
        /*0090*/ 	.word	0xffffffff


	//   ....[5]....
        /*0094*/ 	.word	0xffffffff


	//   ....[6]....
        /*0098*/ 	.word	0xffffffff


	//   ....[7]....
        /*009c*/ 	.word	0xffffffff


	//   ....[8]....
        /*00a0*/ 	.word	0xffffffff


	//   ....[9]....
        /*00a4*/ 	.word	0xffffffff


	//   ....[10]....
        /*00a8*/ 	.word	0xffffffff


	//   ....[11]....
        /*00ac*/ 	.word	0xffffffff


	//   ....[12]....
        /*00b0*/ 	.word	0xffffffff


	//   ....[13]....
        /*00b4*/ 	.word	0xffffffff


	//   ....[14]....
        /*00b8*/ 	.word	0xffffffff


	//   ....[15]....
        /*00bc*/ 	.word	0xffffffff


	//----- nvinfo : EIATTR_COOP_GROUP_INSTR_OFFSETS
	.align		4
.L_26:
        /*00c0*/ 	.byte	0x04, 0x28
        /*00c2*/ 	.short	(.L_28 - .L_27)


	//   ....[0]....
.L_27:
        /*00c4*/ 	.word	0x00001140


	//   ....[1]....
        /*00c8*/ 	.word	0x00001180


	//   ....[2]....
        /*00cc*/ 	.word	0x000011c0


	//   ....[3]....
        /*00d0*/ 	.word	0x00001200


	//   ....[4]....
        /*00d4*/ 	.word	0x00001250


	//   ....[5]....
        /*00d8*/ 	.word	0x000012b0


	//   ....[6]....
        /*00dc*/ 	.word	0x00001310


	//   ....[7]....
        /*00e0*/ 	.word	0x00001360


	//   ....[8]....
        /*00e4*/ 	.word	0x000017d0


	//   ....[9]....
        /*00e8*/ 	.word	0x000017f0


	//   ....[10]....
        /*00ec*/ 	.word	0x00001810


	//   ....[11]....
        /*00f0*/ 	.word	0x00001830


	//   ....[12]....
        /*00f4*/ 	.word	0x00001850


	//   ....[13]....
        /*00f8*/ 	.word	0x000018a0


	//   ....[14]....
        /*00fc*/ 	.word	0x000018c0


	//   ....[15]....
        /*0100*/ 	.word	0x000018e0


	//----- nvinfo : EIATTR_EXIT_INSTR_OFFSETS
	.align		4
.L_28:
        /*0104*/ 	.byte	0x04, 0x1c
        /*0106*/ 	.short	(.L_30 - .L_29)


	//   ....[0]....
.L_29:
        /*0108*/ 	.word	0x00002d70


	//----- nvinfo : EIATTR_MAX_THREADS
	.align		4
.L_30:
        /*010c*/ 	.byte	0x04, 0x05
        /*010e*/ 	.short	(.L_32 - .L_31)
.L_31:
        /*0110*/ 	.word	0x00000100
        /*0114*/ 	.word	0x00000001
        /*0118*/ 	.word	0x00000001


	//----- nvinfo : EIATTR_CRS_STACK_SIZE
	.align		4
.L_32:
        /*011c*/ 	.byte	0x04, 0x1e
        /*011e*/ 	.short	(.L_34 - .L_33)
.L_33:
        /*0120*/ 	.word	0x00000000
.L_34:


//--------------------- .nv.rel.action            --------------------------
	.section	.nv.rel.action,"",@"SHT_CUDA_RELOCINFO"
	.align	8
	.sectionentsize	8
        /*0000*/ 	.byte	0x73, 0x00, 0x00, 0x00, 0x00, 0x00, 0x00, 0x00, 0x00, 0x00, 0x00, 0x11, 0x25, 0x00, 0x05, 0x36


//--------------------- .nv.constant0.triton__0d1d2d3d4de5de --------------------------
	.section	.nv.constant0.triton__0d1d2d3d4de5de,"a",@progbits
	.align	4
.nv.constant0.triton__0d1d2d3d4de5de:
	.zero		392


//--------------------- .text.triton__0d1d2d3d4de5de --------------------------
	.section	.text.triton__0d1d2d3d4de5de,"ax",@progbits
	.sectionflags	@"SHF_BARRIERS=1"
	.sectioninfo	@"SHI_REGISTERS=40"
	.align	128
        .global         triton__0d1d2d3d4de5de
        .type           triton__0d1d2d3d4de5de,@function
        .size           triton__0d1d2d3d4de5de,(.L_x_49 - triton__0d1d2d3d4de5de)
        .other          triton__0d1d2d3d4de5de,@"STO_CUDA_ENTRY STV_DEFAULT"
triton__0d1d2d3d4de5de:
.text.triton__0d1d2d3d4de5de:
[----:B------:R-:W-:-:S02]  /*0000*/  MOV R1, c[0x0][0x28] ;  /* 0x00000a0000017a02 */ /* 0x000fc40000000f00 */
[----:B------:R-:W0:Y:S01]  /*0010*/  S2R R16, SR_TID.X ;  /* 0x0000000000107919 */ /* 0x000e220000002100 */
[----:B------:R-:W-:Y:S01]  /*0020*/  MOV R9, 0x2 ;  /* 0x0000000200097802 */ /* 0x000fe20000000f00 */
[----:B------:R-:W-:Y:S02]  /*0030*/  ULDC.64 UR4, c[0x0][0x118] ;  /* 0x0000460000047ab9 */ /* 0x000fe40000000a00 */
[----:B------:R-:W1:Y:S01]  /*0040*/  S2R R6, SR_CTAID.X ;  /* 0x0000000000067919 */ /* 0x000e620000002500 */
[----:B0-----:R-:W-:Y:S02]  /*0050*/  LOP3.LUT R3, R16, 0xff, RZ, 0xc0, !PT ;  /* 0x000000ff10037812 */ /* 0x001fe400078ec0ff */
[----:B-1----:R-:W-:Y:S02]  /*0060*/  SHF.L.U32 R2, R6, 0xb, RZ ;  /* 0x0000000b06027819 */ /* 0x002fe400000006ff */
[----:B------:R-:W-:-:S04]  /*0070*/  SHF.L.U32 R5, R3, 0x3, RZ ;  /* 0x0000000303057819 */ /* 0x000fc800000006ff */
[----:B------:R-:W-:-:S05]  /*0080*/  IADD3 R4, R5, R2, RZ ;  /* 0x0000000205047210 */ /* 0x000fca0007ffe0ff */
[----:B------:R-:W-:-:S05]  /*0090*/  IMAD.WIDE R8, R4, R9, c[0x0][0x160] ;  /* 0x0000580004087625 */ /* 0x000fca00078e0209 */
[----:B------:R-:W2:Y:S01]  /*00a0*/  LDG.E.EL.128 R12, [R8.64] ;  /* 0x00000004080c7981 */ /* 0x000ea2000c2e1d00 */
[----:B------:R-:W-:Y:S01]  /*00b0*/  BSSY B0, `(.L_x_0) ;  /* 0x0000026000007945 */ /* 0x000fe20003800000 */
[C---:B--2---:R-:W-:Y:S02]  /*00c0*/  SHF.L.U32 R0, R12.reuse, 0x10, RZ ;  /* 0x000000100c007819 */ /* 0x044fe400000006ff */
[----:B------:R-:W-:Y:S02]  /*00d0*/  PRMT R12, R12, 0x7632, R12 ;  /* 0x000076320c0c7816 */ /* 0x000fe4000000000c */
[----:B------:R-:W-:Y:S01]  /*00e0*/  PRMT R7, R14, 0x7632, R7 ;  /* 0x000076320e077816 */ /* 0x000fe20000000007 */
[----:B------:R-:W-:Y:S01]  /*00f0*/  FMUL R0, R0, 0.0625 ;  /* 0x3d80000000007820 */ /* 0x000fe20000400000 */
[----:B------:R-:W-:Y:S02]  /*0100*/  SHF.L.U32 R12, R12, 0x10, RZ ;  /* 0x000000100c0c7819 */ /* 0x000fe400000006ff */
[----:B------:R-:W-:Y:S01]  /*0110*/  SHF.L.U32 R14, R14, 0x10, RZ ;  /* 0x000000100e0e7819 */ /* 0x000fe200000006ff */
[----:B------:R-:W-:Y:S01]  /*0120*/  FMUL R10, R0, 0.019999999552965164185 ;  /* 0x3ca3d70a000a7820 */ /* 0x000fe20000400000 */
[----:B------:R-:W-:-:S02]  /*0130*/  PRMT R0, R13, 0x7632, R0 ;  /* 0x000076320d007816 */ /* 0x000fc40000000000 */
[----:B------:R-:W-:Y:S01]  /*0140*/  SHF.L.U32 R13, R13, 0x10, RZ ;  /* 0x000000100d0d7819 */ /* 0x000fe200000006ff */
[----:B------:R-:W-:Y:S01]  /*0150*/  FADD.FTZ R17, |R10|, -RZ ;  /* 0x800000ff0a117221 */ /* 0x000fe20000010200 */
[----:B------:R-:W-:-:S03]  /*0160*/  SHF.L.U32 R0, R0, 0x10, RZ ;  /* 0x0000001000007819 */ /* 0x000fc600000006ff */
[----:B------:R-:W-:Y:S01]  /*0170*/  FMUL R11, R13, 0.0625 ;  /* 0x3d8000000d0b7820 */ /* 0x000fe20000400000 */
[----:B------:R-:W-:Y:S02]  /*0180*/  FSETP.GE.AND P0, PT, R17, 0.60000002384185791016, PT ;  /* 0x3f19999a1100780b */ /* 0x000fe40003f06000 */
[----:B------:R-:W-:Y:S01]  /*0190*/  SHF.L.U32 R13, R7, 0x10, RZ ;  /* 0x00000010070d7819 */ /* 0x000fe200000006ff */
[----:B------:R-:W-:Y:S01]  /*01a0*/  FMUL R7, R12, 0.0625 ;  /* 0x3d8000000c077820 */ /* 0x000fe20000400000 */
[----:B------:R-:W-:Y:S01]  /*01b0*/  FMUL R12, R14, 0.0625 ;  /* 0x3d8000000e0c7820 */ /* 0x000fe20000400000 */
[----:B------:R-:W-:Y:S01]  /*01c0*/  FMUL R14, R0, 0.0625 ;  /* 0x3d800000000e7820 */ /* 0x000fe20000400000 */
[----:B------:R-:W-:Y:S01]  /*01d0*/  FMUL R11, R11, 0.019999999552965164185 ;  /* 0x3ca3d70a0b0b7820 */ /* 0x000fe20000400000 */
[----:B------:R-:W-:-:S06]  /*01e0*/  FMUL R7, R7, 0.019999999552965164185 ;  /* 0x3ca3d70a07077820 */ /* 0x000fcc0000400000 */
[----:B------:R-:W-:Y:S05]  /*01f0*/  @!P0 BRA `(.L_x_1) ;  /* 0x000000a000008947 */ /* 0x000fea0003800000 */
[C---:B------:R-:W-:Y:S01]  /*0200*/  FMUL R0, R17.reuse, 2.8853900432586669922 ;  /* 0x4038aa3b11007820 */ /* 0x040fe20000400000 */
[----:B------:R-:W-:Y:S02]  /*0210*/  MOV R19, 0x3f800000 ;  /* 0x3f80000000137802 */ /* 0x000fe40000000f00 */
[----:B------:R-:W-:-:S03]  /*0220*/  FSETP.GE.AND P0, PT, R17, 9.010913848876953125, PT ;  /* 0x41102cb41100780b */ /* 0x000fc60003f06000 */
[----:B------:R-:W0:Y:S02]  /*0230*/  MUFU.EX2 R0, R0 ;  /* 0x0000000000007308 */ /* 0x000e240000000800 */
[----:B0-----:R-:W-:-:S06]  /*0240*/  FADD R18, R0, 1 ;  /* 0x3f80000000127421 */ /* 0x001fcc0000000000 */
[----:B------:R-:W0:Y:S02]  /*0250*/  MUFU.RCP R18, R18 ;  /* 0x0000001200127308 */ /* 0x000e240000001000 */
[----:B0-----:R-:W-:-:S05]  /*0260*/  FFMA.FTZ R19, R18, -2, R19 ;  /* 0xc000000012137823 */ /* 0x001fca0000010013 */
[----:B------:R-:W-:-:S04]  /*0270*/  FSEL R19, R19, 1, !P0 ;  /* 0x3f80000013137808 */ /* 0x000fc80004000000 */
[----:B------:R-:W-:Y:S01]  /*0280*/  LOP3.LUT R10, R19, 0x80000000, R10, 0xf8, !PT ;  /* 0x80000000130a7812 */ /* 0x000fe200078ef80a */
[----:B------:R-:W-:Y:S05]  /*0290*/  BRA `(.L_x_2) ;  /* 0x0000007000007947 */ /* 0x000fea0003800000 */
.L_x_1:
[----:B------:R-:W-:Y:S01]  /*02a0*/  MOV R0, 0x3c80f082 ;  /* 0x3c80f08200007802 */ /* 0x000fe20000000f00 */
[----:B------:R-:W-:-:S04]  /*02b0*/  FMUL R17, R10, R10 ;  /* 0x0000000a0a117220 */ /* 0x000fc80000400000 */
[----:B------:R-:W-:-:S04]  /*02c0*/  FFMA.FTZ R0, R17, R0, -0.052303962409496307373 ;  /* 0xbd563cae11007423 */ /* 0x000fc80000010000 */
[----:B------:R-:W-:-:S04]  /*02d0*/  FFMA.FTZ R0, R17, R0, 0.1331529766321182251 ;  /* 0x3e08594111007423 */ /* 0x000fc80000010000 */
[----:B------:R-:W-:-:S04]  /*02e0*/  FFMA.FTZ R0, R17, R0, -0.33332768082618713379 ;  /* 0xbeaaa9ed11007423 */ /* 0x000fc80000010000 */
[----:B------:R-:W-:-:S04]  /*02f0*/  FFMA.FTZ R17, R17, R0, RZ ;  /* 0x0000000011117223 */ /* 0x000fc800000100ff */
[----:B------:R-:W-:-:S02]  /*0300*/  FFMA.FTZ R10, R10, R17, R10 ;  /* 0x000000110a0a7223 */ /* 0x000fc4000001000a */
.L_x_2:
[----:B------:R-:W-:Y:S05]  /*0310*/  BSYNC B0 ;  /* 0x0000000000007941 */ /* 0x000fea0003800000 */
.L_x_0:
[----:B------:R-:W-:Y:S01]  /*0320*/  FADD.FTZ R20, |R7|, -RZ ;  /* 0x800000ff07147221 */ /* 0x000fe20000010200 */
[----:B------:R-:W-:Y:S01]  /*0330*/  BSSY B0, `(.L_x_3) ;  /* 0x0000017000007945 */ /* 0x000fe20003800000 */
[----:B------:R-:W-:Y:S01]  /*0340*/  FMUL R13, R13, 0.0625 ;  /* 0x3d8000000d0d7820 */ /* 0x000fe20000400000 */
[----:B------:R-:W-:Y:S01]  /*0350*/  FMUL R14, R14, 0.019999999552965164185 ;  /* 0x3ca3d70a0e0e7820 */ /* 0x000fe20000400000 */
[----:B------:R-:W-:Y:S02]  /*0360*/  SHF.L.U32 R17, R15, 0x10, RZ ;  /* 0x000000100f117819 */ /* 0x000fe400000006ff */
[----:B------:R-:W-:-:S13]  /*0370*/  FSETP.GE.AND P0, PT, R20, 0.60000002384185791016, PT ;  /* 0x3f19999a1400780b */ /* 0x000fda0003f06000 */
        /* <DEDUP_REMOVED lines=11> */
.L_x_4:
[----:B------:R-:W-:Y:S01]  /*0430*/  MOV R0, 0x3c80f082 ;  /* 0x3c80f08200007802 */ /* 0x000fe20000000f00 */
[----:B------:R-:W-:-:S04]  /*0440*/  FMUL R19, R7, R7 ;  /* 0x0000000707137220 */ /* 0x000fc80000400000 */
[----:B------:R-:W-:-:S04]  /*0450*/  FFMA.FTZ R0, R19, R0, -0.052303962409496307373 ;  /* 0xbd563cae13007423 */ /* 0x000fc80000010000 */
[----:B------:R-:W-:-:S04]  /*0460*/  FFMA.FTZ R0, R19, R0, 0.1331529766321182251 ;  /* 0x3e08594113007423 */ /* 0x000fc80000010000 */
[----:B------:R-:W-:-:S04]  /*0470*/  FFMA.FTZ R0, R19, R0, -0.33332768082618713379 ;  /* 0xbeaaa9ed13007423 */ /* 0x000fc80000010000 */
[----:B------:R-:W-:-:S04]  /*0480*/  FFMA.FTZ R0, R19, R0, RZ ;  /* 0x0000000013007223 */ /* 0x000fc800000100ff */
[----:B------:R-:W-:-:S02]  /*0490*/  FFMA.FTZ R7, R7, R0, R7 ;  /* 0x0000000007077223 */ /* 0x000fc40000010007 */
.L_x_5:
[----:B------:R-:W-:Y:S05]  /*04a0*/  BSYNC B0 ;  /* 0x0000000000007941 */ /* 0x000fea0003800000 */
.L_x_3:
[----:B------:R-:W-:Y:S01]  /*04b0*/  FADD.FTZ R20, |R11|, -RZ ;  /* 0x800000ff0b147221 */ /* 0x000fe20000010200 */
[----:B------:R-:W-:Y:S01]  /*04c0*/  PRMT R15, R15, 0x7632, R15 ;  /* 0x000076320f0f7816 */ /* 0x000fe2000000000f */
[----:B------:R-:W-:Y:S01]  /*04d0*/  BSSY B0, `(.L_x_6) ;  /* 0x0000016000007945 */ /* 0x000fe20003800000 */
[----:B------:R-:W-:Y:S02]  /*04e0*/  FMUL R12, R12, 0.019999999552965164185 ;  /* 0x3ca3d70a0c0c7820 */ /* 0x000fe40000400000 */
[----:B------:R-:W-:Y:S02]  /*04f0*/  FSETP.GE.AND P0, PT, R20, 0.60000002384185791016, PT ;  /* 0x3f19999a1400780b */ /* 0x000fe40003f06000 */
[----:B------:R-:W-:-:S11]  /*0500*/  SHF.L.U32 R15, R15, 0x10, RZ ;  /* 0x000000100f0f7819 */ /* 0x000fd600000006ff */
        /* <DEDUP_REMOVED lines=11> */
.L_x_7:
[----:B------:R-:W-:Y:S01]  /*05c0*/  MOV R0, 0x3c80f082 ;  /* 0x3c80f08200007802 */ /* 0x000fe20000000f00 */
[----:B------:R-:W-:-:S04]  /*05d0*/  FMUL R19, R11, R11 ;  /* 0x0000000b0b137220 */ /* 0x000fc80000400000 */
[----:B------:R-:W-:-:S04]  /*05e0*/  FFMA.FTZ R0, R19, R0, -0.052303962409496307373 ;  /* 0xbd563cae13007423 */ /* 0x000fc80000010000 */
[----:B------:R-:W-:-:S04]  /*05f0*/  FFMA.FTZ R0, R19, R0, 0.1331529766321182251 ;  /* 0x3e08594113007423 */ /* 0x000fc80000010000 */
[----:B------:R-:W-:-:S04]  /*0600*/  FFMA.FTZ R0, R19, R0, -0.33332768082618713379 ;  /* 0xbeaaa9ed13007423 */ /* 0x000fc80000010000 */
[----:B------:R-:W-:-:S04]  /*0610*/  FFMA.FTZ R0, R19, R0, RZ ;  /* 0x0000000013007223 */ /* 0x000fc800000100ff */
[----:B------:R-:W-:-:S02]  /*0620*/  FFMA.FTZ R11, R11, R0, R11 ;  /* 0x000000000b0b7223 */ /* 0x000fc4000001000b */
.L_x_8:
[----:B------:R-:W-:Y:S05]  /*0630*/  BSYNC B0 ;  /* 0x0000000000007941 */ /* 0x000fea0003800000 */
.L_x_6:
[----:B------:R-:W-:Y:S01]  /*0640*/  FADD.FTZ R22, |R14|, -RZ ;  /* 0x800000ff0e167221 */ /* 0x000fe20000010200 */
[----:B------:R-:W-:Y:S01]  /*0650*/  BSSY B0, `(.L_x_9) ;  /* 0x0000017000007945 */ /* 0x000fe20003800000 */
[----:B------:R-:W-:Y:S01]  /*0660*/  FMUL R13, R13, 0.019999999552965164185 ;  /* 0x3ca3d70a0d0d7820 */ /* 0x000fe20000400000 */
[----:B------:R-:W-:Y:S01]  /*0670*/  FMUL R17, R17, 0.0625 ;  /* 0x3d80000011117820 */ /* 0x000fe20000400000 */
[----:B------:R-:W-:Y:S02]  /*0680*/  SHF.R.S32.HI R19, RZ, 0x1f, R6 ;  /* 0x0000001fff137819 */ /* 0x000fe40000011406 */
        /* <DEDUP_REMOVED lines=12> */
.L_x_10:
[----:B------:R-:W-:Y:S01]  /*0750*/  MOV R0, 0x3c80f082 ;  /* 0x3c80f08200007802 */ /* 0x000fe20000000f00 */
[----:B------:R-:W-:-:S04]  /*0760*/  FMUL R21, R14, R14 ;  /* 0x0000000e0e157220 */ /* 0x000fc80000400000 */
[----:B------:R-:W-:-:S04]  /*0770*/  FFMA.FTZ R0, R21, R0, -0.052303962409496307373 ;  /* 0xbd563cae15007423 */ /* 0x000fc80000010000 */
[----:B------:R-:W-:-:S04]  /*0780*/  FFMA.FTZ R0, R21, R0, 0.1331529766321182251 ;  /* 0x3e08594115007423 */ /* 0x000fc80000010000 */
[----:B------:R-:W-:-:S04]  /*0790*/  FFMA.FTZ R0, R21, R0, -0.33332768082618713379 ;  /* 0xbeaaa9ed15007423 */ /* 0x000fc80000010000 */
[----:B------:R-:W-:-:S04]  /*07a0*/  FFMA.FTZ R21, R21, R0, RZ ;  /* 0x0000000015157223 */ /* 0x000fc800000100ff */
[----:B------:R-:W-:-:S02]  /*07b0*/  FFMA.FTZ R14, R14, R21, R14 ;  /* 0x000000150e0e7223 */ /* 0x000fc4000001000e */
.L_x_11:
[----:B------:R-:W-:Y:S05]  /*07c0*/  BSYNC B0 ;  /* 0x0000000000007941 */ /* 0x000fea0003800000 */
.L_x_9:
[----:B------:R-:W-:Y:S01]  /*07d0*/  FADD.FTZ R21, |R12|, -RZ ;  /* 0x800000ff0c157221 */ /* 0x000fe20000010200 */
[----:B------:R-:W-:Y:S01]  /*07e0*/  BSSY B0, `(.L_x_12) ;  /* 0x0000015000007945 */ /* 0x000fe20003800000 */
[----:B------:R-:W-:-:S03]  /*07f0*/  FMUL R20, R15, 0.0625 ;  /* 0x3d8000000f147820 */ /* 0x000fc60000400000 */
        /* <DEDUP_REMOVED lines=12> */
.L_x_13:
[----:B------:R-:W-:Y:S01]  /*08c0*/  MOV R0, 0x3c80f082 ;  /* 0x3c80f08200007802 */ /* 0x000fe20000000f00 */
[----:B------:R-:W-:-:S04]  /*08d0*/  FMUL R15, R12, R12 ;  /* 0x0000000c0c0f7220 */ /* 0x000fc80000400000 */
[----:B------:R-:W-:-:S04]  /*08e0*/  FFMA.FTZ R0, R15, R0, -0.052303962409496307373 ;  /* 0xbd563cae0f007423 */ /* 0x000fc80000010000 */
[----:B------:R-:W-:-:S04]  /*08f0*/  FFMA.FTZ R0, R15, R0, 0.1331529766321182251 ;  /* 0x3e0859410f007423 */ /* 0x000fc80000010000 */
[----:B------:R-:W-:-:S04]  /*0900*/  FFMA.FTZ R0, R15, R0, -0.33332768082618713379 ;  /* 0xbeaaa9ed0f007423 */ /* 0x000fc80000010000 */
[----:B------:R-:W-:-:S04]  /*0910*/  FFMA.FTZ R15, R15, R0, RZ ;  /* 0x000000000f0f7223 */ /* 0x000fc800000100ff */
[----:B------:R-:W-:-:S02]  /*0920*/  FFMA.FTZ R18, R12, R15, R12 ;  /* 0x0000000f0c127223 */ /* 0x000fc4000001000c */
.L_x_14:
[----:B------:R-:W-:Y:S05]  /*0930*/  BSYNC B0 ;  /* 0x0000000000007941 */ /* 0x000fea0003800000 */
.L_x_12:
[----:B------:R-:W-:Y:S01]  /*0940*/  FADD.FTZ R21, |R13|, -RZ ;  /* 0x800000ff0d157221 */ /* 0x000fe20000010200 */
[----:B------:R-:W-:Y:S01]  /*0950*/  BSSY B0, `(.L_x_15) ;  /* 0x0000016000007945 */ /* 0x000fe20003800000 */
[----:B------:R-:W-:Y:S01]  /*0960*/  LEA.HI R19, R19, R6, RZ, 0xb ;  /* 0x0000000613137211 */ /* 0x000fe200078f58ff */
[----:B------:R-:W-:Y:S02]  /*0970*/  FMUL R17, R17, 0.019999999552965164185 ;  /* 0x3ca3d70a11117820 */ /* 0x000fe40000400000 */
        /* <DEDUP_REMOVED lines=12> */
.L_x_16:
[----:B------:R-:W-:Y:S01]  /*0a40*/  MOV R0, 0x3c80f082 ;  /* 0x3c80f08200007802 */ /* 0x000fe20000000f00 */
[----:B------:R-:W-:-:S04]  /*0a50*/  FMUL R15, R13, R13 ;  /* 0x0000000d0d0f7220 */ /* 0x000fc80000400000 */
[----:B------:R-:W-:-:S04]  /*0a60*/  FFMA.FTZ R0, R15, R0, -0.052303962409496307373 ;  /* 0xbd563cae0f007423 */ /* 0x000fc80000010000 */
[----:B------:R-:W-:-:S04]  /*0a70*/  FFMA.FTZ R0, R15, R0, 0.1331529766321182251 ;  /* 0x3e0859410f007423 */ /* 0x000fc80000010000 */
[----:B------:R-:W-:-:S04]  /*0a80*/  FFMA.FTZ R0, R15, R0, -0.33332768082618713379 ;  /* 0xbeaaa9ed0f007423 */ /* 0x000fc80000010000 */
[----:B------:R-:W-:-:S04]  /*0a90*/  FFMA.FTZ R0, R15, R0, RZ ;  /* 0x000000000f007223 */ /* 0x000fc800000100ff */
[----:B------:R-:W-:-:S02]  /*0aa0*/  FFMA.FTZ R15, R13, R0, R13 ;  /* 0x000000000d0f7223 */ /* 0x000fc4000001000d */
.L_x_17:
[----:B------:R-:W-:Y:S05]  /*0ab0*/  BSYNC B0 ;  /* 0x0000000000007941 */ /* 0x000fea0003800000 */
.L_x_15:
[----:B------:R-:W-:Y:S01]  /*0ac0*/  FADD.FTZ R22, |R17|, -RZ ;  /* 0x800000ff11167221 */ /* 0x000fe20000010200 */
[----:B------:R-:W-:Y:S01]  /*0ad0*/  BSSY B0, `(.L_x_18) ;  /* 0x0000016000007945 */ /* 0x000fe20003800000 */
[----:B------:R-:W-:Y:S01]  /*0ae0*/  LOP3.LUT R19, R19, 0xfffff800, RZ, 0xc0, !PT ;  /* 0xfffff80013137812 */ /* 0x000fe200078ec0ff */
        /* <DEDUP_REMOVED lines=13> */
.L_x_19:
[----:B------:R-:W-:Y:S01]  /*0bc0*/  MOV R0, 0x3c80f082 ;  /* 0x3c80f08200007802 */ /* 0x000fe20000000f00 */
[----:B------:R-:W-:-:S04]  /*0bd0*/  FMUL R13, R17, R17 ;  /* 0x00000011110d7220 */ /* 0x000fc80000400000 */
[----:B------:R-:W-:-:S04]  /*0be0*/  FFMA.FTZ R0, R13, R0, -0.052303962409496307373 ;  /* 0xbd563cae0d007423 */ /* 0x000fc80000010000 */
[----:B------:R-:W-:-:S04]  /*0bf0*/  FFMA.FTZ R0, R13, R0, 0.1331529766321182251 ;  /* 0x3e0859410d007423 */ /* 0x000fc80000010000 */
[----:B------:R-:W-:-:S04]  /*0c00*/  FFMA.FTZ R0, R13, R0, -0.33332768082618713379 ;  /* 0xbeaaa9ed0d007423 */ /* 0x000fc80000010000 */
[----:B------:R-:W-:-:S04]  /*0c10*/  FFMA.FTZ R0, R13, R0, RZ ;  /* 0x000000000d007223 */ /* 0x000fc800000100ff */
[----:B------:R-:W-:-:S02]  /*0c20*/  FFMA.FTZ R20, R0, R17, R17 ;  /* 0x0000001100147223 */ /* 0x000fc40000010011 */
.L_x_20:
[----:B------:R-:W-:Y:S05]  /*0c30*/  BSYNC B0 ;  /* 0x0000000000007941 */ /* 0x000fea0003800000 */
.L_x_18:
[----:B------:R-:W-:Y:S01]  /*0c40*/  FADD.FTZ R24, |R21|, -RZ ;  /* 0x800000ff15187221 */ /* 0x000fe20000010200 */
[----:B------:R-:W-:Y:S01]  /*0c50*/  IADD3 R22, -R19, R6, RZ ;  /* 0x0000000613167210 */ /* 0x000fe20007ffe1ff */
[----:B------:R-:W-:Y:S01]  /*0c60*/  BSSY B0, `(.L_x_21) ;  /* 0x000001d000007945 */ /* 0x000fe20003800000 */
[----:B------:R-:W-:Y:S02]  /*0c70*/  SHF.R.U32.HI R19, RZ, 0x5, R16 ;  /* 0x00000005ff137819 */ /* 0x000fe40000011610 */
[----:B------:R-:W-:Y:S02]  /*0c80*/  FSETP.GE.AND P0, PT, R24, 0.60000002384185791016, PT ;  /* 0x3f19999a1800780b */ /* 0x000fe40003f06000 */
[C---:B------:R-:W-:Y:S02]  /*0c90*/  IADD3 R25, R5.reuse, 0x1, RZ ;  /* 0x0000000105197810 */ /* 0x040fe40007ffe0ff */
[C---:B------:R-:W-:Y:S02]  /*0ca0*/  IADD3 R31, R5.reuse, 0x2, RZ ;  /* 0x00000002051f7810 */ /* 0x040fe40007ffe0ff */
[----:B------:R-:W-:-:S02]  /*0cb0*/  IADD3 R29, R5, 0x3, RZ ;  /* 0x00000003051d7810 */ /* 0x000fc40007ffe0ff */
[C---:B------:R-:W-:Y:S02]  /*0cc0*/  IADD3 R13, R5.reuse, 0x4, RZ ;  /* 0x00000004050d7810 */ /* 0x040fe40007ffe0ff */
[C---:B------:R-:W-:Y:S02]  /*0cd0*/  IADD3 R27, R5.reuse, 0x5, RZ ;  /* 0x00000005051b7810 */ /* 0x040fe40007ffe0ff */
[C---:B------:R-:W-:Y:S02]  /*0ce0*/  IADD3 R23, R5.reuse, 0x6, RZ ;  /* 0x0000000605177810 */ /* 0x040fe40007ffe0ff */
[----:B------:R-:W-:Y:S02]  /*0cf0*/  IADD3 R17, R5, 0x7, RZ ;  /* 0x0000000705117810 */ /* 0x000fe40007ffe0ff */
[----:B------:R-:W-:Y:S01]  /*0d00*/  SGXT.U32 R19, R19, 0x3 ;  /* 0x000000031313781a */ /* 0x000fe20000000000 */
[----:B------:R-:W-:Y:S05]  /*0d10*/  @!P0 BRA `(.L_x_22) ;  /* 0x000000a000008947 */ /* 0x000fea0003800000 */
[----:B------:R-:W-:Y:S01]  /*0d20*/  FMUL R0, R24, 2.8853900432586669922 ;  /* 0x4038aa3b18007820 */ /* 0x000fe20000400000 */
[----:B------:R-:W-:-:S02]  /*0d30*/  MOV R33, 0x3f800000 ;  /* 0x3f80000000217802 */ /* 0x000fc40000000f00 */
        /* <DEDUP_REMOVED lines=8> */
.L_x_22:
[----:B------:R-:W-:Y:S01]  /*0dc0*/  MOV R0, 0x3c80f082 ;  /* 0x3c80f08200007802 */ /* 0x000fe20000000f00 */
[----:B------:R-:W-:-:S04]  /*0dd0*/  FMUL R33, R21, R21 ;  /* 0x0000001515217220 */ /* 0x000fc80000400000 */
[----:B------:R-:W-:-:S04]  /*0de0*/  FFMA.FTZ R0, R33, R0, -0.052303962409496307373 ;  /* 0xbd563cae21007423 */ /* 0x000fc80000010000 */
[----:B------:R-:W-:-:S04]  /*0df0*/  FFMA.FTZ R0, R33, R0, 0.1331529766321182251 ;  /* 0x3e08594121007423 */ /* 0x000fc80000010000 */
[----:B------:R-:W-:-:S04]  /*0e00*/  FFMA.FTZ R0, R33, R0, -0.33332768082618713379 ;  /* 0xbeaaa9ed21007423 */ /* 0x000fc80000010000 */
[----:B------:R-:W-:-:S04]  /*0e10*/  FFMA.FTZ R0, R33, R0, RZ ;  /* 0x0000000021007223 */ /* 0x000fc800000100ff */
[----:B------:R-:W-:-:S02]  /*0e20*/  FFMA.FTZ R21, R0, R21, R21 ;  /* 0x0000001500157223 */ /* 0x000fc40000010015 */
.L_x_23:
[----:B------:R-:W-:Y:S05]  /*0e30*/  BSYNC B0 ;  /* 0x0000000000007941 */ /* 0x000fea0003800000 */
.L_x_21:
[-C--:B------:R-:W-:Y:S02]  /*0e40*/  ISETP.GT.AND P0, PT, R5, R22.reuse, PT ;  /* 0x000000160500720c */ /* 0x080fe40003f04270 */
[----:B------:R-:W-:Y:S02]  /*0e50*/  ISETP.GT.AND P1, PT, R25, R22, PT ;  /* 0x000000161900720c */ /* 0x000fe40003f24270 */
[----:B------:R-:W-:Y:S02]  /*0e60*/  FSEL R5, RZ, -3.38953138925153547590e+38, !P0 ;  /* 0xff7f0000ff057808 */ /* 0x000fe40004000000 */
[----:B------:R-:W-:-:S03]  /*0e70*/  FSEL R6, RZ, -3.38953138925153547590e+38, !P1 ;  /* 0xff7f0000ff067808 */ /* 0x000fc60004800000 */
[----:B------:R-:W-:Y:S02]  /*0e80*/  FFMA R10, R10, 50, R5 ;  /* 0x424800000a0a7823 */ /* 0x000fe40000000005 */
[----:B------:R-:W-:-:S03]  /*0e90*/  FFMA R25, R7, 50, R6 ;  /* 0x4248000007197823 */ /* 0x000fc60000000006 */
[C---:B------:R-:W-:Y:S02]  /*0ea0*/  FSETP.NAN.AND P1, PT, R10.reuse, R10, PT ;  /* 0x0000000a0a00720b */ /* 0x040fe40003f28000 */
[----:B------:R-:W-:-:S04]  /*0eb0*/  FSETP.GT.AND P0, PT, R10, R25, PT ;  /* 0x000000190a00720b */ /* 0x000fc80003f04000 */
[C---:B------:R-:W-:Y:S02]  /*0ec0*/  FSEL R7, R10.reuse, R25, P0 ;  /* 0x000000190a077208 */ /* 0x040fe40000000000 */
[-C--:B------:R-:W-:Y:S02]  /*0ed0*/  ISETP.GT.AND P0, PT, R31, R22.reuse, PT ;  /* 0x000000161f00720c */ /* 0x080fe40003f04270 */
[----:B------:R-:W-:Y:S02]  /*0ee0*/  FSEL R31, R10, R7, P1 ;  /* 0x000000070a1f7208 */ /* 0x000fe40000800000 */
[----:B------:R-:W-:Y:S02]  /*0ef0*/  FSEL R12, RZ, -3.38953138925153547590e+38, !P0 ;  /* 0xff7f0000ff0c7808 */ /* 0x000fe40004000000 */
[----:B------:R-:W-:Y:S02]  /*0f00*/  FSETP.NAN.AND P2, PT, R31, R31, PT ;  /* 0x0000001f1f00720b */ /* 0x000fe40003f48000 */
[----:B------:R-:W-:Y:S01]  /*0f10*/  ISETP.GT.AND P0, PT, R29, R22, PT ;  /* 0x000000161d00720c */ /* 0x000fe20003f04270 */
[----:B------:R-:W-:-:S03]  /*0f20*/  FFMA R0, R11, 50, R12 ;  /* 0x424800000b007823 */ /* 0x000fc6000000000c */
[----:B------:R-:W-:Y:S02]  /*0f30*/  FSEL R7, RZ, -3.38953138925153547590e+38, !P0 ;  /* 0xff7f0000ff077808 */ /* 0x000fe40004000000 */
[----:B------:R-:W-:Y:S02]  /*0f40*/  FSETP.GT.AND P1, PT, R31, R0, PT ;  /* 0x000000001f00720b */ /* 0x000fe40003f24000 */
[----:B------:R-:W-:Y:S01]  /*0f50*/  ISETP.GT.AND P0, PT, R13, R22, PT ;  /* 0x000000160d00720c */ /* 0x000fe20003f04270 */
[----:B------:R-:W-:Y:S02]  /*0f60*/  FFMA R24, R14, 50, R7 ;  /* 0x424800000e187823 */ /* 0x000fe40000000007 */
[----:B------:R-:W-:Y:S02]  /*0f70*/  @!P2 FSEL R31, R31, R0, P1 ;  /* 0x000000001f1fa208 */ /* 0x000fe40000800000 */
[----:B------:R-:W-:Y:S02]  /*0f80*/  FSEL R13, RZ, -3.38953138925153547590e+38, !P0 ;  /* 0xff7f0000ff0d7808 */ /* 0x000fe40004000000 */
[----:B------:R-:W-:-:S02]  /*0f90*/  FSETP.NAN.AND P2, PT, R31, R31, PT ;  /* 0x0000001f1f00720b */ /* 0x000fc40003f48000 */
[----:B------:R-:W-:Y:S01]  /*0fa0*/  FSETP.GT.AND P1, PT, R31, R24, PT ;  /* 0x000000181f00720b */ /* 0x000fe20003f24000 */
[----:B------:R-:W-:Y:S01]  /*0fb0*/  FFMA R26, R18, 50, R13 ;  /* 0x42480000121a7823 */ /* 0x000fe2000000000d */
[----:B------:R-:W-:-:S04]  /*0fc0*/  ISETP.GT.AND P0, PT, R27, R22, PT ;  /* 0x000000161b00720c */ /* 0x000fc80003f04270 */
[----:B------:R-:W-:Y:S02]  /*0fd0*/  FSEL R14, RZ, -3.38953138925153547590e+38, !P0 ;  /* 0xff7f0000ff0e7808 */ /* 0x000fe40004000000 */
[----:B------:R-:W-:-:S03]  /*0fe0*/  ISETP.GT.AND P0, PT, R23, R22, PT ;  /* 0x000000161700720c */ /* 0x000fc60003f04270 */
[----:B------:R-:W-:Y:S01]  /*0ff0*/  @!P2 FSEL R31, R31, R24, P1 ;  /* 0x000000181f1fa208 */ /* 0x000fe20000800000 */
[----:B------:R-:W-:Y:S01]  /*1000*/  FFMA R28, R15, 50, R14 ;  /* 0x424800000f1c7823 */ /* 0x000fe2000000000e */
[----:B------:R-:W-:Y:S02]  /*1010*/  FSEL R15, RZ, -3.38953138925153547590e+38, !P0 ;  /* 0xff7f0000ff0f7808 */ /* 0x000fe40004000000 */
[C---:B------:R-:W-:Y:S02]  /*1020*/  FSETP.NAN.AND P2, PT, R31.reuse, R31, PT ;  /* 0x0000001f1f00720b */ /* 0x040fe40003f48000 */
[----:B------:R-:W-:Y:S01]  /*1030*/  FSETP.GT.AND P1, PT, R31, R26, PT ;  /* 0x0000001a1f00720b */ /* 0x000fe20003f24000 */
[----:B------:R-:W-:Y:S01]  /*1040*/  FFMA R20, R20, 50, R15 ;  /* 0x4248000014147823 */ /* 0x000fe2000000000f */
[----:B------:R-:W-:-:S04]  /*1050*/  ISETP.GT.AND P0, PT, R17, R22, PT ;  /* 0x000000161100720c */ /* 0x000fc80003f04270 */
[----:B------:R-:W-:-:S05]  /*1060*/  FSEL R18, RZ, -3.38953138925153547590e+38, !P0 ;  /* 0xff7f0000ff127808 */ /* 0x000fca0004000000 */
[----:B------:R-:W-:Y:S01]  /*1070*/  @!P2 FSEL R31, R31, R26, P1 ;  /* 0x0000001a1f1fa208 */ /* 0x000fe20000800000 */
[----:B------:R-:W-:-:S03]  /*1080*/  FFMA R22, R21, 50, R18 ;  /* 0x4248000015167823 */ /* 0x000fc60000000012 */
[C---:B------:R-:W-:Y:S02]  /*1090*/  FSETP.NAN.AND P2, PT, R31.reuse, R31, PT ;  /* 0x0000001f1f00720b */ /* 0x040fe40003f48000 */
[----:B------:R-:W-:-:S11]  /*10a0*/  FSETP.GT.AND P1, PT, R31, R28, PT ;  /* 0x0000001c1f00720b */ /* 0x000fd60003f24000 */
[----:B------:R-:W-:-:S04]  /*10b0*/  @!P2 FSEL R31, R31, R28, P1 ;  /* 0x0000001c1f1fa208 */ /* 0x000fc80000800000 */
[C---:B------:R-:W-:Y:S02]  /*10c0*/  FSETP.NAN.AND P2, PT, R31.reuse, R31, PT ;  /* 0x0000001f1f00720b */ /* 0x040fe40003f48000 */
[----:B------:R-:W-:-:S11]  /*10d0*/  FSETP.GT.AND P1, PT, R31, R20, PT ;  /* 0x000000141f00720b */ /* 0x000fd60003f24000 */
[----:B------:R-:W-:Y:S02]  /*10e0*/  @!P2 FSEL R31, R31, R20, P1 ;  /* 0x000000141f1fa208 */ /* 0x000fe40000800000 */
[----:B------:R-:W-:Y:S02]  /*10f0*/  LOP3.LUT P2, RZ, R16, 0x1f, RZ, 0xc0, !PT ;  /* 0x0000001f10ff7812 */ /* 0x000fe4000784c0ff */
[C---:B------:R-:W-:Y:S02]  /*1100*/  FSETP.NAN.AND P1, PT, R31.reuse, R31, PT ;  /* 0x0000001f1f00720b */ /* 0x040fe40003f28000 */
[----:B------:R-:W-:-:S11]  /*1110*/  FSETP.GT.AND P0, PT, R31, R22, PT ;  /* 0x000000161f00720b */ /* 0x000fd60003f04000 */
[----:B------:R-:W-:-:S04]  /*1120*/  @!P1 FSEL R31, R31, R22, P0 ;  /* 0x000000161f1f9208 */ /* 0x000fc80000000000 */
[C---:B------:R-:W-:Y:S01]  /*1130*/  FSETP.NAN.AND P1, PT, R31.reuse, R31, PT ;  /* 0x0000001f1f00720b */ /* 0x040fe20003f28000 */
[----:B------:R-:W0:Y:S02]  /*1140*/  SHFL.BFLY PT, R30, R31, 0x10, 0x1f ;  /* 0x0e001f001f1e7f89 */ /* 0x000e2400000e0000 */
[----:B0-----:R-:W-:-:S13]  /*1150*/  FSETP.GT.AND P0, PT, R31, R30, PT ;  /* 0x0000001e1f00720b */ /* 0x001fda0003f04000 */
        /* <DEDUP_REMOVED lines=12> */
[----:B------:R-:W-:Y:S02]  /*1220*/  @!P0 FSEL R31, R31, R30, P1 ;  /* 0x0000001e1f1f8208 */ /* 0x000fe40000800000 */
[----:B------:R-:W-:Y:S02]  /*1230*/  ISETP.GE.AND P1, PT, R16, 0x8, PT ;  /* 0x000000081000780c */ /* 0x000fe40003f26270 */
[C---:B------:R-:W-:Y:S01]  /*1240*/  FSETP.NAN.AND P3, PT, R31.reuse, R31, PT ;  /* 0x0000001f1f00720b */ /* 0x040fe20003f68000 */
[----:B------:R-:W0:Y:S02]  /*1250*/  SHFL.BFLY PT, R30, R31, 0x1, 0x1f ;  /* 0x0c201f001f1e7f89 */ /* 0x000e2400000e0000 */
[----:B0-----:R-:W-:-:S13]  /*1260*/  FSETP.GT.AND P0, PT, R31, R30, PT ;  /* 0x0000001e1f00720b */ /* 0x001fda0003f04000 */
[----:B------:R-:W-:-:S05]  /*1270*/  @!P0 FSEL R31, R31, R30, P3 ;  /* 0x0000001e1f1f8208 */ /* 0x000fca0001800000 */
[----:B------:R-:W-:Y:S04]  /*1280*/  @!P2 STS [R19.X4], R31 ;  /* 0x0000001f1300a388 */ /* 0x000fe80000004800 */
[----:B------:R-:W-:Y:S06]  /*1290*/  BAR.SYNC 0x0 ;  /* 0x0000000000007b1d */ /* 0x000fec0000000000 */
[----:B------:R-:W0:Y:S04]  /*12a0*/  @!P1 LDS R11, [R16.X4] ;  /* 0x00000000100b9984 */ /* 0x000e280000004800 */
[----:B0-----:R-:W0:Y:S01]  /*12b0*/  SHFL.BFLY PT, R30, R11, 0x4, 0x1f ;  /* 0x0c801f000b1e7f89 */ /* 0x001e2200000e0000 */
[----:B------:R-:W-:-:S02]  /*12c0*/  FSETP.NAN.AND P3, PT, R11, R11, PT ;  /* 0x0000000b0b00720b */ /* 0x000fc40003f68000 */
[----:B0-----:R-:W-:-:S04]  /*12d0*/  FSETP.GT.AND P0, PT, R11, R30, PT ;  /* 0x0000001e0b00720b */ /* 0x001fc80003f04000 */
[----:B------:R-:W-:-:S04]  /*12e0*/  FSEL R30, R11, R30, P0 ;  /* 0x0000001e0b1e7208 */ /* 0x000fc80000000000 */
[----:B------:R-:W-:-:S04]  /*12f0*/  FSEL R23, R11, R30, P3 ;  /* 0x0000001e0b177208 */ /* 0x000fc80001800000 */
[C---:B------:R-:W-:Y:S01]  /*1300*/  FSETP.NAN.AND P3, PT, R23.reuse, R23, PT ;  /* 0x000000171700720b */ /* 0x040fe20003f68000 */
[----:B------:R-:W0:Y:S02]  /*1310*/  SHFL.BFLY PT, R30, R23, 0x2, 0x1f ;  /* 0x0c401f00171e7f89 */ /* 0x000e2400000e0000 */
[----:B0-----:R-:W-:-:S13]  /*1320*/  FSETP.GT.AND P0, PT, R23, R30, PT ;  /* 0x0000001e1700720b */ /* 0x001fda0003f04000 */
[----:B------:R-:W-:Y:S02]  /*1330*/  @!P0 FSEL R23, R23, R30, P3 ;  /* 0x0000001e17178208 */ /* 0x000fe40001800000 */
[C---:B------:R-:W-:Y:S02]  /*1340*/  LOP3.LUT P0, RZ, R16.reuse, 0x7, RZ, 0xc0, !PT ;  /* 0x0000000710ff7812 */ /* 0x040fe4000780c0ff */
[C---:B------:R-:W-:Y:S01]  /*1350*/  FSETP.NAN.AND P4, PT, R23.reuse, R23, PT ;  /* 0x000000171700720b */ /* 0x040fe20003f88000 */
[----:B------:R-:W0:Y:S01]  /*1360*/  SHFL.BFLY PT, R30, R23, 0x1, 0x1f ;  /* 0x0c201f00171e7f89 */ /* 0x000e2200000e0000 */
[----:B------:R-:W-:Y:S02]  /*1370*/  ISETP.LT.AND P0, PT, R16, 0x8, !P0 ;  /* 0x000000081000780c */ /* 0x000fe40004701270 */
[----:B0-----:R-:W-:-:S13]  /*1380*/  FSETP.GT.AND P3, PT, R23, R30, PT ;  /* 0x0000001e1700720b */ /* 0x001fda0003f64000 */
[----:B------:R-:W-:-:S05]  /*1390*/  @!P3 FSEL R23, R23, R30, P4 ;  /* 0x0000001e1717b208 */ /* 0x000fca0002000000 */
[----:B------:R-:W-:Y:S04]  /*13a0*/  @P0 STS [R16.X4], R23 ;  /* 0x0000001710000388 */ /* 0x000fe80000004800 */
[----:B------:R-:W-:Y:S06]  /*13b0*/  BAR.SYNC 0x0 ;  /* 0x0000000000007b1d */ /* 0x000fec0000000000 */
[----:B------:R-:W0:Y:S02]  /*13c0*/  LDS R17, [RZ] ;  /* 0x00000000ff117984 */ /* 0x000e240000000800 */
[--C-:B0-----:R-:W-:Y:S01]  /*13d0*/  FADD R10, R10, -R17.reuse ;  /* 0x800000110a0a7221 */ /* 0x101fe20000000000 */
[--C-:B------:R-:W-:Y:S01]  /*13e0*/  FADD R25, R25, -R17.reuse ;  /* 0x8000001119197221 */ /* 0x100fe20000000000 */
[--C-:B------:R-:W-:Y:S01]  /*13f0*/  FADD R0, R0, -R17.reuse ;  /* 0x8000001100007221 */ /* 0x100fe20000000000 */
[--C-:B------:R-:W-:Y:S01]  /*1400*/  FADD R24, R24, -R17.reuse ;  /* 0x8000001118187221 */ /* 0x100fe20000000000 */
[----:B------:R-:W-:Y:S01]  /*1410*/  FMUL R27, R10, 1.4426950216293334961 ;  /* 0x3fb8aa3b0a1b7820 */ /* 0x000fe20000400000 */
[----:B------:R-:W-:Y:S01]  /*1420*/  FMUL R10, R25, 1.4426950216293334961 ;  /* 0x3fb8aa3b190a7820 */ /* 0x000fe20000400000 */
[----:B------:R-:W-:Y:S01]  /*1430*/  FMUL R11, R0, 1.4426950216293334961 ;  /* 0x3fb8aa3b000b7820 */ /* 0x000fe20000400000 */
[----:B------:R-:W-:Y:S01]  /*1440*/  FMUL R24, R24, 1.4426950216293334961 ;  /* 0x3fb8aa3b18187820 */ /* 0x000fe20000400000 */
[--C-:B------:R-:W-:Y:S01]  /*1450*/  FADD R26, R26, -R17.reuse ;  /* 0x800000111a1a7221 */ /* 0x100fe20000000000 */
[----:B------:R-:W-:Y:S01]  /*1460*/  FSETP.GEU.AND P5, PT, R27, -126, PT ;  /* 0xc2fc00001b00780b */ /* 0x000fe20003fae000 */
[--C-:B------:R-:W-:Y:S01]  /*1470*/  FADD R28, R28, -R17.reuse ;  /* 0x800000111c1c7221 */ /* 0x100fe20000000000 */
[----:B------:R-:W-:Y:S01]  /*1480*/  FSETP.GEU.AND P6, PT, R10, -126, PT ;  /* 0xc2fc00000a00780b */ /* 0x000fe20003fce000 */
[----:B------:R-:W-:Y:S01]  /*1490*/  FMUL R26, R26, 1.4426950216293334961 ;  /* 0x3fb8aa3b1a1a7820 */ /* 0x000fe20000400000 */
[----:B------:R-:W-:Y:S01]  /*14a0*/  FSETP.GEU.AND P3, PT, R11, -126, PT ;  /* 0xc2fc00000b00780b */ /* 0x000fe20003f6e000 */
[----:B------:R-:W-:Y:S01]  /*14b0*/  FMUL R28, R28, 1.4426950216293334961 ;  /* 0x3fb8aa3b1c1c7820 */ /* 0x000fe20000400000 */
[----:B------:R-:W-:Y:S06]  /*14c0*/  BAR.SYNC 0x0 ;  /* 0x0000000000007b1d */ /* 0x000fec0000000000 */
[----:B------:R-:W-:Y:S01]  /*14d0*/  FSETP.GEU.AND P4, PT, R24, -126, PT ;  /* 0xc2fc00001800780b */ /* 0x000fe20003f8e000 */
[----:B------:R-:W-:Y:S01]  /*14e0*/  @!P5 FMUL R27, R27, 0.5 ;  /* 0x3f0000001b1bd820 */ /* 0x000fe20000400000 */
[--C-:B------:R-:W-:Y:S01]  /*14f0*/  FADD R20, R20, -R17.reuse ;  /* 0x8000001114147221 */ /* 0x100fe20000000000 */
[----:B------:R-:W-:Y:S01]  /*1500*/  @!P6 FMUL R10, R10, 0.5 ;  /* 0x3f0000000a0ae820 */ /* 0x000fe20000400000 */
[----:B------:R-:W-:Y:S01]  /*1510*/  FADD R22, R22, -R17 ;  /* 0x8000001116167221 */ /* 0x000fe20000000000 */
[----:B------:R-:W0:Y:S01]  /*1520*/  MUFU.EX2 R0, R27 ;  /* 0x0000001b00007308 */ /* 0x000e220000000800 */
[----:B------:R-:W-:Y:S01]  /*1530*/  @!P3 FMUL R11, R11, 0.5 ;  /* 0x3f0000000b0bb820 */ /* 0x000fe20000400000 */
[----:B------:R-:W-:Y:S01]  /*1540*/  FMUL R20, R20, 1.4426950216293334961 ;  /* 0x3fb8aa3b14147820 */ /* 0x000fe20000400000 */
[----:B------:R-:W-:-:S05]  /*1550*/  FMUL R22, R22, 1.4426950216293334961 ;  /* 0x3fb8aa3b16167820 */ /* 0x000fca0000400000 */
[----:B------:R-:W1:Y:S01]  /*1560*/  MUFU.EX2 R10, R10 ;  /* 0x0000000a000a7308 */ /* 0x000e620000000800 */
[----:B------:R-:W-:-:S07]  /*1570*/  @!P4 FMUL R24, R24, 0.5 ;  /* 0x3f0000001818c820 */ /* 0x000fce0000400000 */
[----:B------:R-:W2:Y:S01]  /*1580*/  MUFU.EX2 R11, R11 ;  /* 0x0000000b000b7308 */ /* 0x000ea20000000800 */
[----:B0-----:R-:W-:Y:S01]  /*1590*/  @!P5 FMUL R0, R0, R0 ;  /* 0x000000000000d220 */ /* 0x001fe20000400000 */
[----:B------:R-:W-:-:S03]  /*15a0*/  FSETP.GEU.AND P5, PT, R26, -126, PT ;  /* 0xc2fc00001a00780b */ /* 0x000fc60003fae000 */
[----:B------:R-:W-:-:S03]  /*15b0*/  FADD R0, RZ, R0 ;  /* 0x00000000ff007221 */ /* 0x000fc60000000000 */
[----:B------:R-:W0:Y:S01]  /*15c0*/  MUFU.EX2 R24, R24 ;  /* 0x0000001800187308 */ /* 0x000e220000000800 */
[----:B-1----:R-:W-:Y:S01]  /*15d0*/  @!P6 FMUL R10, R10, R10 ;  /* 0x0000000a0a0ae220 */ /* 0x002fe20000400000 */
[----:B------:R-:W-:-:S03]  /*15e0*/  FSETP.GEU.AND P6, PT, R28, -126, PT ;  /* 0xc2fc00001c00780b */ /* 0x000fc60003fce000 */
[----:B------:R-:W-:Y:S02]  /*15f0*/  FADD R23, RZ, R10 ;  /* 0x0000000aff177221 */ /* 0x000fe40000000000 */
[----:B------:R-:W-:Y:S01]  /*1600*/  @!P5 FMUL R26, R26, 0.5 ;  /* 0x3f0000001a1ad820 */ /* 0x000fe20000400000 */
[----:B--2---:R-:W-:Y:S01]  /*1610*/  @!P3 FMUL R11, R11, R11 ;  /* 0x0000000b0b0bb220 */ /* 0x004fe20000400000 */
[----:B------:R-:W-:Y:S01]  /*1620*/  FSETP.GEU.AND P3, PT, R20, -126, PT ;  /* 0xc2fc00001400780b */ /* 0x000fe20003f6e000 */
[----:B------:R-:W-:Y:S02]  /*1630*/  FADD R10, R0, R23 ;  /* 0x00000017000a7221 */ /* 0x000fe40000000000 */
[----:B------:R-:W-:Y:S01]  /*1640*/  FADD R11, RZ, R11 ;  /* 0x0000000bff0b7221 */ /* 0x000fe20000000000 */
[----:B------:R-:W1:Y:S02]  /*1650*/  MUFU.EX2 R26, R26 ;  /* 0x0000001a001a7308 */ /* 0x000e640000000800 */
[----:B------:R-:W-:Y:S01]  /*1660*/  @!P6 FMUL R28, R28, 0.5 ;  /* 0x3f0000001c1ce820 */ /* 0x000fe20000400000 */
[----:B0-----:R-:W-:Y:S01]  /*1670*/  @!P4 FMUL R24, R24, R24 ;  /* 0x000000181818c220 */ /* 0x001fe20000400000 */
[----:B------:R-:W-:Y:S01]  /*1680*/  FSETP.GEU.AND P4, PT, R22, -126, PT ;  /* 0xc2fc00001600780b */ /* 0x000fe20003f8e000 */
[----:B------:R-:W-:-:S02]  /*1690*/  FADD R11, R11, R10 ;  /* 0x0000000a0b0b7221 */ /* 0x000fc40000000000 */
[----:B------:R-:W-:Y:S01]  /*16a0*/  FADD R24, RZ, R24 ;  /* 0x00000018ff187221 */ /* 0x000fe20000000000 */
[----:B------:R-:W0:Y:S01]  /*16b0*/  MUFU.EX2 R28, R28 ;  /* 0x0000001c001c7308 */ /* 0x000e220000000800 */
[----:B------:R-:W-:Y:S02]  /*16c0*/  @!P3 FMUL R20, R20, 0.5 ;  /* 0x3f0000001414b820 */ /* 0x000fe40000400000 */
[----:B------:R-:W-:-:S05]  /*16d0*/  FADD R11, R24, R11 ;  /* 0x0000000b180b7221 */ /* 0x000fca0000000000 */
[----:B------:R-:W2:Y:S01]  /*16e0*/  MUFU.EX2 R20, R20 ;  /* 0x0000001400147308 */ /* 0x000ea20000000800 */
[----:B------:R-:W-:Y:S01]  /*16f0*/  @!P4 FMUL R22, R22, 0.5 ;  /* 0x3f0000001616c820 */ /* 0x000fe20000400000 */
[----:B-1----:R-:W-:-:S04]  /*1700*/  @!P5 FMUL R26, R26, R26 ;  /* 0x0000001a1a1ad220 */ /* 0x002fc80000400000 */
[----:B------:R-:W-:Y:S02]  /*1710*/  FADD R26, RZ, R26 ;  /* 0x0000001aff1a7221 */ /* 0x000fe40000000000 */
[----:B------:R-:W1:Y:S01]  /*1720*/  MUFU.EX2 R0, R22 ;  /* 0x0000001600007308 */ /* 0x000e620000000800 */
[----:B0-----:R-:W-:Y:S01]  /*1730*/  @!P6 FMUL R28, R28, R28 ;  /* 0x0000001c1c1ce220 */ /* 0x001fe20000400000 */
[----:B------:R-:W-:-:S03]  /*1740*/  FADD R11, R26, R11 ;  /* 0x0000000b1a0b7221 */ /* 0x000fc60000000000 */
[----:B------:R-:W-:Y:S01]  /*1750*/  FADD R28, RZ, R28 ;  /* 0x0000001cff1c7221 */ /* 0x000fe20000000000 */
[----:B--2---:R-:W-:-:S03]  /*1760*/  @!P3 FMUL R20, R20, R20 ;  /* 0x000000141414b220 */ /* 0x004fc60000400000 */
[----:B------:R-:W-:Y:S01]  /*1770*/  FADD R11, R28, R11 ;  /* 0x0000000b1c0b7221 */ /* 0x000fe20000000000 */
[----:B------:R-:W-:Y:S01]  /*1780*/  FADD R20, RZ, R20 ;  /* 0x00000014ff147221 */ /* 0x000fe20000000000 */
[----:B-1----:R-:W-:-:S03]  /*1790*/  @!P4 FMUL R0, R0, R0 ;  /* 0x000000000000c220 */ /* 0x002fc60000400000 */
[----:B------:R-:W-:Y:S01]  /*17a0*/  FADD R11, R20, R11 ;  /* 0x0000000b140b7221 */ /* 0x000fe20000000000 */
[----:B------:R-:W-:-:S04]  /*17b0*/  FADD R0, RZ, R0 ;  /* 0x00000000ff007221 */ /* 0x000fc80000000000 */
[----:B------:R-:W-:-:S05]  /*17c0*/  FADD R0, R0, R11 ;  /* 0x0000000b00007221 */ /* 0x000fca0000000000 */
[----:B------:R-:W0:Y:S02]  /*17d0*/  SHFL.BFLY PT, R11, R0, 0x10, 0x1f ;  /* 0x0e001f00000b7f89 */ /* 0x000e2400000e0000 */
[----:B0-----:R-:W-:-:S05]  /*17e0*/  FADD R11, R0, R11 ;  /* 0x0000000b000b7221 */ /* 0x001fca0000000000 */
        /* <DEDUP_REMOVED lines=8> */
[----:B------:R-:W-:Y:S04]  /*1870*/  @!P2 STS [R19.X4], R24 ;  /* 0x000000181300a388 */ /* 0x000fe80000004800 */
[----:B------:R-:W-:Y:S06]  /*1880*/  BAR.SYNC 0x0 ;  /* 0x0000000000007b1d */ /* 0x000fec0000000000 */
[----:B------:R-:W0:Y:S04]  /*1890*/  @!P1 LDS R21, [R16.X4] ;  /* 0x0000000010159984 */ /* 0x000e280000004800 */
[----:B0-----:R-:W0:Y:S02]  /*18a0*/  SHFL.BFLY PT, R0, R21, 0x4, 0x1f ;  /* 0x0c801f0015007f89 */ /* 0x001e2400000e0000 */
[----:B0-----:R-:W-:-:S05]  /*18b0*/  FADD R0, R21, R0 ;  /* 0x0000000015007221 */ /* 0x001fca0000000000 */
[----:B------:R-:W0:Y:S02]  /*18c0*/  SHFL.BFLY PT, R11, R0, 0x2, 0x1f ;  /* 0x0c401f00000b7f89 */ /* 0x000e2400000e0000 */
[----:B0-----:R-:W-:-:S05]  /*18d0*/  FADD R22, R0, R11 ;  /* 0x0000000b00167221 */ /* 0x001fca0000000000 */
[----:B------:R-:W0:Y:S02]  /*18e0*/  SHFL.BFLY PT, R11, R22, 0x1, 0x1f ;  /* 0x0c201f00160b7f89 */ /* 0x000e2400000e0000 */
[----:B0-----:R-:W-:-:S05]  /*18f0*/  FADD R23, R22, R11 ;  /* 0x0000000b16177221 */ /* 0x001fca0000000000 */
[----:B------:R-:W-:Y:S04]  /*1900*/  @P0 STS [R16.X4], R23 ;  /* 0x0000001710000388 */ /* 0x000fe80000004800 */
[----:B------:R-:W-:Y:S06]  /*1910*/  BAR.SYNC 0x0 ;  /* 0x0000000000007b1d */ /* 0x000fec0000000000 */
[----:B------:R-:W2:Y:S01]  /*1920*/  LDG.E.EF.128 R8, [R8.64] ;  /* 0x0000000408087981 */ /* 0x000ea2000c0e1d00 */
[----:B------:R-:W-:Y:S01]  /*1930*/  BSSY B0, `(.L_x_24) ;  /* 0x0000026000007945 */ /* 0x000fe20003800000 */
[----:B--2---:R-:W-:-:S02]  /*1940*/  SHF.L.U32 R19, R8, 0x10, RZ ;  /* 0x0000001008137819 */ /* 0x004fc400000006ff */
[C---:B------:R-:W-:Y:S02]  /*1950*/  PRMT R0, R9.reuse, 0x7632, R0 ;  /* 0x0000763209007816 */ /* 0x040fe40000000000 */
[----:B------:R-:W-:Y:S01]  /*1960*/  SHF.L.U32 R21, R9, 0x10, RZ ;  /* 0x0000001009157819 */ /* 0x000fe200000006ff */
[----:B------:R-:W-:Y:S01]  /*1970*/  FMUL R24, R19, 0.0625 ;  /* 0x3d80000013187820 */ /* 0x000fe20000400000 */
[----:B------:R-:W-:Y:S02]  /*1980*/  PRMT R19, R8, 0x7632, R19 ;  /* 0x0000763208137816 */ /* 0x000fe40000000013 */
[----:B------:R-:W-:Y:S01]  /*1990*/  PRMT R20, R10, 0x7632, R20 ;  /* 0x000076320a147816 */ /* 0x000fe20000000014 */
[----:B------:R-:W-:Y:S01]  /*19a0*/  FMUL R24, R24, 0.019999999552965164185 ;  /* 0x3ca3d70a18187820 */ /* 0x000fe20000400000 */
[----:B------:R-:W-:Y:S01]  /*19b0*/  SHF.L.U32 R19, R19, 0x10, RZ ;  /* 0x0000001013137819 */ /* 0x000fe200000006ff */
[----:B------:R-:W-:Y:S01]  /*19c0*/  FMUL R21, R21, 0.0625 ;  /* 0x3d80000015157820 */ /* 0x000fe20000400000 */
[----:B------:R-:W-:Y:S01]  /*19d0*/  SHF.L.U32 R10, R10, 0x10, RZ ;  /* 0x000000100a0a7819 */ /* 0x000fe200000006ff */
[----:B------:R-:W-:Y:S01]  /*19e0*/  FADD.FTZ R22, |R24|, -RZ ;  /* 0x800000ff18167221 */ /* 0x000fe20000010200 */
[----:B------:R-:W-:Y:S01]  /*19f0*/  SHF.L.U32 R0, R0, 0x10, RZ ;  /* 0x0000001000007819 */ /* 0x000fe200000006ff */
[----:B------:R-:W-:Y:S01]  /*1a00*/  FMUL R19, R19, 0.0625 ;  /* 0x3d80000013137820 */ /* 0x000fe20000400000 */
[----:B------:R-:W-:Y:S01]  /*1a10*/  SHF.L.U32 R9, R20, 0x10, RZ ;  /* 0x0000001014097819 */ /* 0x000fe200000006ff */
[----:B------:R-:W-:Y:S01]  /*1a20*/  FMUL R8, R10, 0.0625 ;  /* 0x3d8000000a087820 */ /* 0x000fe20000400000 */
[----:B------:R-:W-:Y:S01]  /*1a30*/  FSETP.GE.AND P0, PT, R22, 0.60000002384185791016, PT ;  /* 0x3f19999a1600780b */ /* 0x000fe20003f06000 */
[----:B------:R-:W-:Y:S01]  /*1a40*/  FMUL R26, R0, 0.0625 ;  /* 0x3d800000001a7820 */ /* 0x000fe20000400000 */
[----:B------:R-:W-:Y:S01]  /*1a50*/  FMUL R27, R21, 0.019999999552965164185 ;  /* 0x3ca3d70a151b7820 */ /* 0x000fe20000400000 */
[----:B------:R-:W-:-:S10]  /*1a60*/  FMUL R25, R19, 0.019999999552965164185 ;  /* 0x3ca3d70a13197820 */ /* 0x000fd40000400000 */
        /* <DEDUP_REMOVED lines=11> */
.L_x_25:
[----:B------:R-:W-:Y:S01]  /*1b20*/  MOV R0, 0x3c80f082 ;  /* 0x3c80f08200007802 */ /* 0x000fe20000000f00 */
[----:B------:R-:W-:-:S04]  /*1b30*/  FMUL R19, R24, R24 ;  /* 0x0000001818137220 */ /* 0x000fc80000400000 */
[----:B------:R-:W-:-:S04]  /*1b40*/  FFMA.FTZ R0, R19, R0, -0.052303962409496307373 ;  /* 0xbd563cae13007423 */ /* 0x000fc80000010000 */
[----:B------:R-:W-:-:S04]  /*1b50*/  FFMA.FTZ R0, R19, R0, 0.1331529766321182251 ;  /* 0x3e08594113007423 */ /* 0x000fc80000010000 */
[----:B------:R-:W-:-:S04]  /*1b60*/  FFMA.FTZ R0, R19, R0, -0.33332768082618713379 ;  /* 0xbeaaa9ed13007423 */ /* 0x000fc80000010000 */
[----:B------:R-:W-:-:S04]  /*1b70*/  FFMA.FTZ R19, R19, R0, RZ ;  /* 0x0000000013137223 */ /* 0x000fc800000100ff */
[----:B------:R-:W-:-:S02]  /*1b80*/  FFMA.FTZ R24, R24, R19, R24 ;  /* 0x0000001318187223 */ /* 0x000fc40000010018 */
.L_x_26:
[----:B------:R-:W-:Y:S05]  /*1b90*/  BSYNC B0 ;  /* 0x0000000000007941 */ /* 0x000fea0003800000 */
.L_x_24:
        /* <DEDUP_REMOVED lines=17> */
.L_x_28:
[----:B------:R-:W-:Y:S01]  /*1cb0*/  MOV R0, 0x3c80f082 ;  /* 0x3c80f08200007802 */ /* 0x000fe20000000f00 */
[----:B------:R-:W-:-:S04]  /*1cc0*/  FMUL R19, R25, R25 ;  /* 0x0000001919137220 */ /* 0x000fc80000400000 */
[----:B------:R-:W-:-:S04]  /*1cd0*/  FFMA.FTZ R0, R19, R0, -0.052303962409496307373 ;  /* 0xbd563cae13007423 */ /* 0x000fc80000010000 */
[----:B------:R-:W-:-:S04]  /*1ce0*/  FFMA.FTZ R0, R19, R0, 0.1331529766321182251 ;  /* 0x3e08594113007423 */ /* 0x000fc80000010000 */
[----:B------:R-:W-:-:S04]  /*1cf0*/  FFMA.FTZ R0, R19, R0, -0.33332768082618713379 ;  /* 0xbeaaa9ed13007423 */ /* 0x000fc80000010000 */
[----:B------:R-:W-:-:S04]  /*1d00*/  FFMA.FTZ R0, R19, R0, RZ ;  /* 0x0000000013007223 */ /* 0x000fc800000100ff */
[----:B------:R-:W-:-:S02]  /*1d10*/  FFMA.FTZ R25, R25, R0, R25 ;  /* 0x0000000019197223 */ /* 0x000fc40000010019 */
.L_x_29:
[----:B------:R-:W-:Y:S05]  /*1d20*/  BSYNC B0 ;  /* 0x0000000000007941 */ /* 0x000fea0003800000 */
.L_x_27:
        /* <DEDUP_REMOVED lines=17> */
.L_x_31:
[----:B------:R-:W-:Y:S01]  /*1e40*/  MOV R0, 0x3c80f082 ;  /* 0x3c80f08200007802 */ /* 0x000fe20000000f00 */
[----:B------:R-:W-:-:S04]  /*1e50*/  FMUL R11, R27, R27 ;  /* 0x0000001b1b0b7220 */ /* 0x000fc80000400000 */
[----:B------:R-:W-:-:S04]  /*1e60*/  FFMA.FTZ R0, R11, R0, -0.052303962409496307373 ;  /* 0xbd563cae0b007423 */ /* 0x000fc80000010000 */
[----:B------:R-:W-:-:S04]  /*1e70*/  FFMA.FTZ R0, R11, R0, 0.1331529766321182251 ;  /* 0x3e0859410b007423 */ /* 0x000fc80000010000 */
[----:B------:R-:W-:-:S04]  /*1e80*/  FFMA.FTZ R0, R11, R0, -0.33332768082618713379 ;  /* 0xbeaaa9ed0b007423 */ /* 0x000fc80000010000 */
[----:B------:R-:W-:-:S04]  /*1e90*/  FFMA.FTZ R0, R11, R0, RZ ;  /* 0x000000000b007223 */ /* 0x000fc800000100ff */
[----:B------:R-:W-:-:S02]  /*1ea0*/  FFMA.FTZ R27, R27, R0, R27 ;  /* 0x000000001b1b7223 */ /* 0x000fc4000001001b */
.L_x_32:
[----:B------:R-:W-:Y:S05]  /*1eb0*/  BSYNC B0 ;  /* 0x0000000000007941 */ /* 0x000fea0003800000 */
.L_x_30:
[----:B------:R-:W-:Y:S01]  /*1ec0*/  FADD.FTZ R19, |R26|, -RZ ;  /* 0x800000ff1a137221 */ /* 0x000fe20000010200 */
[----:B------:R-:W-:Y:S01]  /*1ed0*/  BSSY B0, `(.L_x_33) ;  /* 0x0000016000007945 */ /* 0x000fe20003800000 */
[----:B------:R-:W-:Y:S01]  /*1ee0*/  FMUL R9, R9, 0.019999999552965164185 ;  /* 0x3ca3d70a09097820 */ /* 0x000fe20000400000 */
[----:B------:R-:W-:Y:S02]  /*1ef0*/  FMUL R10, R10, 0.0625 ;  /* 0x3d8000000a0a7820 */ /* 0x000fe40000400000 */
        /* <DEDUP_REMOVED lines=12> */
.L_x_34:
[----:B------:R-:W-:Y:S01]  /*1fc0*/  MOV R0, 0x3c80f082 ;  /* 0x3c80f08200007802 */ /* 0x000fe20000000f00 */
[----:B------:R-:W-:-:S04]  /*1fd0*/  FMUL R11, R26, R26 ;  /* 0x0000001a1a0b7220 */ /* 0x000fc80000400000 */
[----:B------:R-:W-:-:S04]  /*1fe0*/  FFMA.FTZ R0, R11, R0, -0.052303962409496307373 ;  /* 0xbd563cae0b007423 */ /* 0x000fc80000010000 */
[----:B------:R-:W-:-:S04]  /*1ff0*/  FFMA.FTZ R0, R11, R0, 0.1331529766321182251 ;  /* 0x3e0859410b007423 */ /* 0x000fc80000010000 */
[----:B------:R-:W-:-:S04]  /*2000*/  FFMA.FTZ R0, R11, R0, -0.33332768082618713379 ;  /* 0xbeaaa9ed0b007423 */ /* 0x000fc80000010000 */
[----:B------:R-:W-:-:S04]  /*2010*/  FFMA.FTZ R11, R11, R0, RZ ;  /* 0x000000000b0b7223 */ /* 0x000fc800000100ff */
[----:B------:R-:W-:-:S02]  /*2020*/  FFMA.FTZ R26, R26, R11, R26 ;  /* 0x0000000b1a1a7223 */ /* 0x000fc4000001001a */
.L_x_35:
[----:B------:R-:W-:Y:S05]  /*2030*/  BSYNC B0 ;  /* 0x0000000000007941 */ /* 0x000fea0003800000 */
.L_x_33:
[----:B------:R-:W-:Y:S01]  /*2040*/  FADD.FTZ R19, |R28|, -RZ ;  /* 0x800000ff1c137221 */ /* 0x000fe20000010200 */
[----:B------:R-:W-:Y:S04]  /*2050*/  BSSY B0, `(.L_x_36) ;  /* 0x0000014000007945 */ /* 0x000fe80003800000 */
        /* <DEDUP_REMOVED lines=12> */
.L_x_37:
[----:B------:R-:W-:Y:S01]  /*2120*/  MOV R0, 0x3c80f082 ;  /* 0x3c80f08200007802 */ /* 0x000fe20000000f00 */
[----:B------:R-:W-:-:S04]  /*2130*/  FMUL R11, R28, R28 ;  /* 0x0000001c1c0b7220 */ /* 0x000fc80000400000 */
[----:B------:R-:W-:-:S04]  /*2140*/  FFMA.FTZ R0, R11, R0, -0.052303962409496307373 ;  /* 0xbd563cae0b007423 */ /* 0x000fc80000010000 */
[----:B------:R-:W-:-:S04]  /*2150*/  FFMA.FTZ R0, R11, R0, 0.1331529766321182251 ;  /* 0x3e0859410b007423 */ /* 0x000fc80000010000 */
[----:B------:R-:W-:-:S04]  /*2160*/  FFMA.FTZ R0, R11, R0, -0.33332768082618713379 ;  /* 0xbeaaa9ed0b007423 */ /* 0x000fc80000010000 */
[----:B------:R-:W-:-:S04]  /*2170*/  FFMA.FTZ R11, R11, R0, RZ ;  /* 0x000000000b0b7223 */ /* 0x000fc800000100ff */
[----:B------:R-:W-:-:S02]  /*2180*/  FFMA.FTZ R28, R28, R11, R28 ;  /* 0x0000000b1c1c7223 */ /* 0x000fc4000001001c */
.L_x_38:
[----:B------:R-:W-:Y:S05]  /*2190*/  BSYNC B0 ;  /* 0x0000000000007941 */ /* 0x000fea0003800000 */
.L_x_36:
[----:B------:R-:W-:Y:S01]  /*21a0*/  FADD.FTZ R19, |R9|, -RZ ;  /* 0x800000ff09137221 */ /* 0x000fe20000010200 */
[----:B------:R-:W-:Y:S01]  /*21b0*/  BSSY B0, `(.L_x_39) ;  /* 0x0000015000007945 */ /* 0x000fe20003800000 */
[----:B------:R-:W-:-:S03]  /*21c0*/  FMUL R10, R10, 0.019999999552965164185 ;  /* 0x3ca3d70a0a0a7820 */ /* 0x000fc60000400000 */
        /* <DEDUP_REMOVED lines=12> */
.L_x_40:
[----:B------:R-:W-:Y:S01]  /*2290*/  MOV R0, 0x3c80f082 ;  /* 0x3c80f08200007802 */ /* 0x000fe20000000f00 */
[----:B------:R-:W-:-:S04]  /*22a0*/  FMUL R11, R9, R9 ;  /* 0x00000009090b7220 */ /* 0x000fc80000400000 */
[----:B------:R-:W-:-:S04]  /*22b0*/  FFMA.FTZ R0, R11, R0, -0.052303962409496307373 ;  /* 0xbd563cae0b007423 */ /* 0x000fc80000010000 */
[----:B------:R-:W-:-:S04]  /*22c0*/  FFMA.FTZ R0, R11, R0, 0.1331529766321182251 ;  /* 0x3e0859410b007423 */ /* 0x000fc80000010000 */
[----:B------:R-:W-:-:S04]  /*22d0*/  FFMA.FTZ R0, R11, R0, -0.33332768082618713379 ;  /* 0xbeaaa9ed0b007423 */ /* 0x000fc80000010000 */
[----:B------:R-:W-:-:S04]  /*22e0*/  FFMA.FTZ R0, R11, R0, RZ ;  /* 0x000000000b007223 */ /* 0x000fc800000100ff */
[----:B------:R-:W-:-:S02]  /*22f0*/  FFMA.FTZ R29, R9, R0, R9 ;  /* 0x00000000091d7223 */ /* 0x000fc40000010009 */
.L_x_41:
[----:B------:R-:W-:Y:S05]  /*2300*/  BSYNC B0 ;  /* 0x0000000000007941 */ /* 0x000fea0003800000 */
.L_x_39:
[----:B------:R-:W-:Y:S01]  /*2310*/  FADD.FTZ R11, |R10|, -RZ ;  /* 0x800000ff0a0b7221 */ /* 0x000fe20000010200 */
[----:B------:R-:W-:Y:S01]  /*2320*/  FMUL R8, R8, 0.0625 ;  /* 0x3d80000008087820 */ /* 0x000fe20000400000 */
[----:B------:R-:W-:Y:S03]  /*2330*/  BSSY B0, `(.L_x_42) ;  /* 0x0000015000007945 */ /* 0x000fe60003800000 */
[----:B------:R-:W-:Y:S01]  /*2340*/  FSETP.GE.AND P0, PT, R11, 0.60000002384185791016, PT ;  /* 0x3f19999a0b00780b */ /* 0x000fe20003f06000 */
[----:B------:R-:W-:-:S12]  /*2350*/  FMUL R31, R8, 0.019999999552965164185 ;  /* 0x3ca3d70a081f7820 */ /* 0x000fd80000400000 */
        /* <DEDUP_REMOVED lines=11> */
.L_x_43:
[----:B------:R-:W-:Y:S01]  /*2410*/  MOV R0, 0x3c80f082 ;  /* 0x3c80f08200007802 */ /* 0x000fe20000000f00 */
[----:B------:R-:W-:-:S04]  /*2420*/  FMUL R9, R10, R10 ;  /* 0x0000000a0a097220 */ /* 0x000fc80000400000 */
[----:B------:R-:W-:-:S04]  /*2430*/  FFMA.FTZ R0, R9, R0, -0.052303962409496307373 ;  /* 0xbd563cae09007423 */ /* 0x000fc80000010000 */
[----:B------:R-:W-:-:S04]  /*2440*/  FFMA.FTZ R0, R9, R0, 0.1331529766321182251 ;  /* 0x3e08594109007423 */ /* 0x000fc80000010000 */
[----:B------:R-:W-:-:S04]  /*2450*/  FFMA.FTZ R0, R9, R0, -0.33332768082618713379 ;  /* 0xbeaaa9ed09007423 */ /* 0x000fc80000010000 */
[----:B------:R-:W-:-:S04]  /*2460*/  FFMA.FTZ R9, R9, R0, RZ ;  /* 0x0000000009097223 */ /* 0x000fc800000100ff */
[----:B------:R-:W-:-:S02]  /*2470*/  FFMA.FTZ R30, R9, R10, R10 ;  /* 0x0000000a091e7223 */ /* 0x000fc4000001000a */
.L_x_44:
[----:B------:R-:W-:Y:S05]  /*2480*/  BSYNC B0 ;  /* 0x0000000000007941 */ /* 0x000fea0003800000 */
.L_x_42:
[----:B------:R-:W0:Y:S01]  /*2490*/  LDS R8, [RZ] ;  /* 0x00000000ff087984 */ /* 0x000e220000000800 */
[----:B------:R-:W-:Y:S01]  /*24a0*/  FADD.FTZ R16, |R31|, -RZ ;  /* 0x800000ff1f107221 */ /* 0x000fe20000010200 */
[----:B------:R-:W-:Y:S01]  /*24b0*/  BSSY B0, `(.L_x_45) ;  /* 0x0000015000007945 */ /* 0x000fe20003800000 */
[----:B------:R-:W-:-:S03]  /*24c0*/  SHF.R.S32.HI R9, RZ, 0x1f, R4 ;  /* 0x0000001fff097819 */ /* 0x000fc60000011404 */
[----:B------:R-:W-:-:S13]  /*24d0*/  FSETP.GE.AND P0, PT, R16, 0.60000002384185791016, PT ;  /* 0x3f19999a1000780b */ /* 0x000fda0003f06000 */
[----:B------:R-:W-:Y:S05]  /*24e0*/  @!P0 BRA `(.L_x_46) ;  /* 0x000000a000008947 */ /* 0x000fea0003800000 */
[C---:B------:R-:W-:Y:S01]  /*24f0*/  FMUL R0, R16.reuse, 2.8853900432586669922 ;  /* 0x4038aa3b10007820 */ /* 0x040fe20000400000 */
[----:B------:R-:W-:Y:S02]  /*2500*/  MOV R11, 0x3f800000 ;  /* 0x3f800000000b7802 */ /* 0x000fe40000000f00 */
[----:B------:R-:W-:-:S03]  /*2510*/  FSETP.GE.AND P0, PT, R16, 9.010913848876953125, PT ;  /* 0x41102cb41000780b */ /* 0x000fc60003f06000 */
[----:B------:R-:W1:Y:S02]  /*2520*/  MUFU.EX2 R0, R0 ;  /* 0x0000000000007308 */ /* 0x000e640000000800 */
[----:B-1----:R-:W-:-:S06]  /*2530*/  FADD R10, R0, 1 ;  /* 0x3f800000000a7421 */ /* 0x002fcc0000000000 */
[----:B------:R-:W1:Y:S02]  /*2540*/  MUFU.RCP R10, R10 ;  /* 0x0000000a000a7308 */ /* 0x000e640000001000 */
[----:B-1----:R-:W-:-:S05]  /*2550*/  FFMA.FTZ R11, R10, -2, R11 ;  /* 0xc00000000a0b7823 */ /* 0x002fca000001000b */
[----:B------:R-:W-:-:S04]  /*2560*/  FSEL R16, R11, 1, !P0 ;  /* 0x3f8000000b107808 */ /* 0x000fc80004000000 */
[----:B------:R-:W-:Y:S01]  /*2570*/  LOP3.LUT R31, R16, 0x80000000, R31, 0xf8, !PT ;  /* 0x80000000101f7812 */ /* 0x000fe200078ef81f */
[----:B------:R-:W-:Y:S05]  /*2580*/  BRA `(.L_x_47) ;  /* 0x0000007000007947 */ /* 0x000fea0003800000 */
.L_x_46:
[----:B------:R-:W-:Y:S01]  /*2590*/  MOV R0, 0x3c80f082 ;  /* 0x3c80f08200007802 */ /* 0x000fe20000000f00 */
[----:B------:R-:W-:-:S04]  /*25a0*/  FMUL R11, R31, R31 ;  /* 0x0000001f1f0b7220 */ /* 0x000fc80000400000 */
[----:B------:R-:W-:-:S04]  /*25b0*/  FFMA.FTZ R0, R11, R0, -0.052303962409496307373 ;  /* 0xbd563cae0b007423 */ /* 0x000fc80000010000 */
[----:B------:R-:W-:-:S04]  /*25c0*/  FFMA.FTZ R0, R11, R0, 0.1331529766321182251 ;  /* 0x3e0859410b007423 */ /* 0x000fc80000010000 */
[----:B------:R-:W-:-:S04]  /*25d0*/  FFMA.FTZ R0, R11, R0, -0.33332768082618713379 ;  /* 0xbeaaa9ed0b007423 */ /* 0x000fc80000010000 */
[----:B------:R-:W-:-:S04]  /*25e0*/  FFMA.FTZ R0, R11, R0, RZ ;  /* 0x000000000b007223 */ /* 0x000fc800000100ff */
[----:B------:R-:W-:-:S02]  /*25f0*/  FFMA.FTZ R31, R0, R31, R31 ;  /* 0x0000001f001f7223 */ /* 0x000fc4000001001f */
.L_x_47:
[----:B------:R-:W-:Y:S05]  /*2600*/  BSYNC B0 ;  /* 0x0000000000007941 */ /* 0x000fea0003800000 */
.L_x_45:
[----:B------:R-:W-:Y:S01]  /*2610*/  FFMA R0, R24, 50, R5 ;  /* 0x4248000018007823 */ /* 0x000fe20000000005 */
[----:B------:R-:W-:Y:S01]  /*2620*/  FFMA R6, R25, 50, R6 ;  /* 0x4248000019067823 */ /* 0x000fe20000000006 */
[----:B------:R-:W-:Y:S01]  /*2630*/  FFMA R12, R27, 50, R12 ;  /* 0x424800001b0c7823 */ /* 0x000fe2000000000c */
[----:B------:R-:W-:Y:S01]  /*2640*/  FFMA R14, R29, 50, R14 ;  /* 0x424800001d0e7823 */ /* 0x000fe2000000000e */
[C---:B------:R-:W-:Y:S01]  /*2650*/  FADD R0, -R17.reuse, R0 ;  /* 0x0000000011007221 */ /* 0x040fe20000000100 */
[C---:B------:R-:W-:Y:S01]  /*2660*/  FADD R6, -R17.reuse, R6 ;  /* 0x0000000611067221 */ /* 0x040fe20000000100 */
[----:B------:R-:W-:Y:S01]  /*2670*/  FADD R12, -R17, R12 ;  /* 0x0000000c110c7221 */ /* 0x000fe20000000100 */
[----:B------:R-:W-:Y:S01]  /*2680*/  FFMA R18, R31, 50, R18 ;  /* 0x424800001f127823 */ /* 0x000fe20000000012 */
[----:B------:R-:W-:Y:S01]  /*2690*/  FMUL R5, R0, 1.4426950216293334961 ;  /* 0x3fb8aa3b00057820 */ /* 0x000fe20000400000 */
[----:B------:R-:W-:Y:S01]  /*26a0*/  FMUL R10, R6, 1.4426950216293334961 ;  /* 0x3fb8aa3b060a7820 */ /* 0x000fe20000400000 */
[----:B------:R-:W-:Y:S01]  /*26b0*/  FMUL R12, R12, 1.4426950216293334961 ;  /* 0x3fb8aa3b0c0c7820 */ /* 0x000fe20000400000 */
[----:B------:R-:W-:Y:S01]  /*26c0*/  FFMA R0, R26, 50, R7 ;  /* 0x424800001a007823 */ /* 0x000fe20000000007 */
[----:B------:R-:W-:Y:S01]  /*26d0*/  FADD R14, -R17, R14 ;  /* 0x0000000e110e7221 */ /* 0x000fe20000000100 */
[----:B------:R-:W-:Y:S01]  /*26e0*/  FSETP.GEU.AND P5, PT, R5, -126, PT ;  /* 0xc2fc00000500780b */ /* 0x000fe20003fae000 */
[C---:B------:R-:W-:Y:S01]  /*26f0*/  FADD R18, -R17.reuse, R18 ;  /* 0x0000001211127221 */ /* 0x040fe20000000100 */
[----:B------:R-:W-:Y:S01]  /*2700*/  FSETP.GEU.AND P6, PT, R10, -126, PT ;  /* 0xc2fc00000a00780b */ /* 0x000fe20003fce000 */
[C---:B------:R-:W-:Y:S01]  /*2710*/  FADD R6, -R17.reuse, R0 ;  /* 0x0000000011067221 */ /* 0x040fe20000000100 */
[----:B------:R-:W-:Y:S01]  /*2720*/  FSETP.GEU.AND P0, PT, R12, -126, PT ;  /* 0xc2fc00000c00780b */ /* 0x000fe20003f0e000 */
[----:B------:R-:W-:Y:S01]  /*2730*/  FFMA R0, R28, 50, R13 ;  /* 0x424800001c007823 */ /* 0x000fe2000000000d */
[----:B------:R-:W-:Y:S01]  /*2740*/  FMUL R14, R14, 1.4426950216293334961 ;  /* 0x3fb8aa3b0e0e7820 */ /* 0x000fe20000400000 */
[----:B------:R-:W-:Y:S01]  /*2750*/  FMUL R11, R6, 1.4426950216293334961 ;  /* 0x3fb8aa3b060b7820 */ /* 0x000fe20000400000 */
[----:B------:R-:W-:Y:S01]  /*2760*/  FMUL R18, R18, 1.4426950216293334961 ;  /* 0x3fb8aa3b12127820 */ /* 0x000fe20000400000 */
[----:B------:R-:W-:Y:S01]  /*2770*/  FADD R7, -R17, R0 ;  /* 0x0000000011077221 */ /* 0x000fe20000000100 */
[----:B------:R-:W-:Y:S01]  /*2780*/  FFMA R0, R30, 50, R15 ;  /* 0x424800001e007823 */ /* 0x000fe2000000000f */
[----:B------:R-:W-:-:S02]  /*2790*/  FSETP.GEU.AND P3, PT, R14, -126, PT ;  /* 0xc2fc00000e00780b */ /* 0x000fc40003f6e000 */
[----:B------:R-:W-:Y:S01]  /*27a0*/  @!P5 FMUL R5, R5, 0.5 ;  /* 0x3f0000000505d820 */ /* 0x000fe20000400000 */
[----:B------:R-:W-:Y:S01]  /*27b0*/  FADD R0, -R17, R0 ;  /* 0x0000000011007221 */ /* 0x000fe20000000100 */
[----:B------:R-:W-:Y:S01]  /*27c0*/  @!P6 FMUL R10, R10, 0.5 ;  /* 0x3f0000000a0ae820 */ /* 0x000fe20000400000 */
[----:B------:R-:W-:Y:S01]  /*27d0*/  FMUL R13, R7, 1.4426950216293334961 ;  /* 0x3fb8aa3b070d7820 */ /* 0x000fe20000400000 */
[----:B------:R-:W-:Y:S01]  /*27e0*/  @!P0 FMUL R12, R12, 0.5 ;  /* 0x3f0000000c0c8820 */ /* 0x000fe20000400000 */
[----:B------:R-:W-:Y:S01]  /*27f0*/  FSETP.GEU.AND P1, PT, R11, -126, PT ;  /* 0xc2fc00000b00780b */ /* 0x000fe20003f2e000 */
[----:B------:R-:W1:Y:S01]  /*2800*/  MUFU.EX2 R5, R5 ;  /* 0x0000000500057308 */ /* 0x000e620000000800 */
[----:B------:R-:W-:Y:S02]  /*2810*/  SHF.L.U64.HI R34, R4, 0x1, R9 ;  /* 0x0000000104227819 */ /* 0x000fe40000010209 */
[----:B------:R-:W-:Y:S02]  /*2820*/  FSETP.GEU.AND P2, PT, R13, -126, PT ;  /* 0xc2fc00000d00780b */ /* 0x000fe40003f4e000 */
[----:B------:R-:W-:Y:S01]  /*2830*/  @!P3 FMUL R14, R14, 0.5 ;  /* 0x3f0000000e0eb820 */ /* 0x000fe20000400000 */
[----:B------:R-:W-:-:S02]  /*2840*/  SHF.L.U32 R16, R3, 0x5, RZ ;  /* 0x0000000503107819 */ /* 0x000fc400000006ff */
[----:B------:R2:W3:Y:S01]  /*2850*/  MUFU.EX2 R6, R10 ;  /* 0x0000000a00067308 */ /* 0x0004e20000000800 */
[----:B------:R-:W-:Y:S02]  /*2860*/  SHF.L.U32 R35, R3, 0x2, RZ ;  /* 0x0000000203237819 */ /* 0x000fe400000006ff */
[----:B------:R-:W-:Y:S01]  /*2870*/  F2FP.BF16.F32.PACK_AB R24, R25, R24 ;  /* 0x000000181918723e */ /* 0x000fe200000010ff */
[----:B------:R-:W-:Y:S01]  /*2880*/  @!P1 FMUL R11, R11, 0.5 ;  /* 0x3f0000000b0b9820 */ /* 0x000fe20000400000 */
[----:B------:R-:W-:Y:S02]  /*2890*/  F2FP.BF16.F32.PACK_AB R25, R26, R27 ;  /* 0x0000001b1a19723e */ /* 0x000fe400000010ff */
[----:B------:R-:W-:Y:S01]  /*28a0*/  F2FP.BF16.F32.PACK_AB R26, R29, R28 ;  /* 0x0000001c1d1a723e */ /* 0x000fe200000010ff */
[----:B------:R-:W4:Y:S01]  /*28b0*/  MUFU.EX2 R7, R12 ;  /* 0x0000000c00077308 */ /* 0x000f220000000800 */
[----:B--2---:R-:W-:Y:S01]  /*28c0*/  FMUL R10, R0, 1.4426950216293334961 ;  /* 0x3fb8aa3b000a7820 */ /* 0x004fe20000400000 */
[----:B-1----:R-:W-:Y:S01]  /*28d0*/  @!P5 FMUL R5, R5, R5 ;  /* 0x000000050505d220 */ /* 0x002fe20000400000 */
[----:B------:R-:W-:Y:S01]  /*28e0*/  FSETP.GEU.AND P5, PT, R18, -126, PT ;  /* 0xc2fc00001200780b */ /* 0x000fe20003fae000 */
[----:B------:R-:W-:Y:S01]  /*28f0*/  @!P2 FMUL R13, R13, 0.5 ;  /* 0x3f0000000d0da820 */ /* 0x000fe20000400000 */
[----:B------:R-:W-:-:S02]  /*2900*/  SHF.L.U32 R0, R4, 0x1, RZ ;  /* 0x0000000104007819 */ /* 0x000fc400000006ff */
[----:B------:R-:W-:Y:S01]  /*2910*/  FSETP.GEU.AND P4, PT, R10, -126, PT ;  /* 0xc2fc00000a00780b */ /* 0x000fe20003f8e000 */
[----:B---3--:R-:W-:Y:S01]  /*2920*/  @!P6 FMUL R6, R6, R6 ;  /* 0x000000060606e220 */ /* 0x008fe20000400000 */
[C---:B0-----:R-:W-:Y:S01]  /*2930*/  FSETP.GT.AND P6, PT, |R8|.reuse, 8.50705917302346158658e+37, PT ;  /* 0x7e8000000800780b */ /* 0x041fe20003fc4200 */
[----:B------:R-:W0:Y:S01]  /*2940*/  MUFU.EX2 R11, R11 ;  /* 0x0000000b000b7308 */ /* 0x000e220000000800 */
[----:B------:R-:W-:Y:S01]  /*2950*/  F2FP.BF16.F32.PACK_AB R27, R31, R30 ;  /* 0x0000001e1f1b723e */ /* 0x000fe200000010ff */
[----:B----4-:R-:W-:Y:S01]  /*2960*/  @!P0 FMUL R7, R7, R7 ;  /* 0x0000000707078220 */ /* 0x010fe20000400000 */
[----:B------:R-:W-:-:S03]  /*2970*/  FSETP.GEU.AND P0, PT, |R8|, 1.175494350822287508e-38, PT ;  /* 0x008000000800780b */ /* 0x000fc60003f0e200 */
[----:B------:R-:W-:Y:S02]  /*2980*/  @!P5 FMUL R18, R18, 0.5 ;  /* 0x3f0000001212d820 */ /* 0x000fe40000400000 */
[----:B------:R-:W1:Y:S02]  /*2990*/  MUFU.EX2 R13, R13 ;  /* 0x0000000d000d7308 */ /* 0x000e640000000800 */
[----:B------:R-:W-:Y:S02]  /*29a0*/  @!P4 FMUL R10, R10, 0.5 ;  /* 0x3f0000000a0ac820 */ /* 0x000fe40000400000 */
[----:B------:R-:W-:Y:S01]  /*29b0*/  @P6 FMUL R8, R8, 0.25 ;  /* 0x3e80000008086820 */ /* 0x000fe20000400000 */
[----:B------:R-:W-:Y:S01]  /*29c0*/  @P6 FMUL R5, R5, 0.25 ;  /* 0x3e80000005056820 */ /* 0x000fe20000400000 */
[----:B------:R-:W-:Y:S01]  /*29d0*/  @P6 FMUL R6, R6, 0.25 ;  /* 0x3e80000006066820 */ /* 0x000fe20000400000 */
[----:B------:R-:W-:Y:S01]  /*29e0*/  @P6 FMUL R7, R7, 0.25 ;  /* 0x3e80000007076820 */ /* 0x000fe20000400000 */
[----:B0-----:R-:W-:Y:S01]  /*29f0*/  @!P1 FMUL R11, R11, R11 ;  /* 0x0000000b0b0b9220 */ /* 0x001fe20000400000 */
[----:B------:R-:W0:Y:S01]  /*2a00*/  MUFU.EX2 R14, R14 ;  /* 0x0000000e000e7308 */ /* 0x000e220000000800 */
[----:B------:R-:W-:Y:S01]  /*2a10*/  IADD3 R32, P1, R0, c[0x0][0x168], RZ ;  /* 0x00005a0000207a10 */ /* 0x000fe20007f3e0ff */
[----:B------:R-:W-:Y:S01]  /*2a20*/  @!P0 FMUL R8, R8, 16777216 ;  /* 0x4b80000008088820 */ /* 0x000fe20000400000 */
[----:B------:R-:W-:Y:S01]  /*2a30*/  @P6 FMUL R11, R11, 0.25 ;  /* 0x3e8000000b0b6820 */ /* 0x000fe20000400000 */
[----:B------:R-:W-:Y:S01]  /*2a40*/  @!P0 FMUL R5, R5, 16777216 ;  /* 0x4b80000005058820 */ /* 0x000fe20000400000 */
[----:B------:R-:W-:Y:S01]  /*2a50*/  @!P0 FMUL R6, R6, 16777216 ;  /* 0x4b80000006068820 */ /* 0x000fe20000400000 */
[----:B------:R-:W-:-:S02]  /*2a60*/  @!P0 FMUL R7, R7, 16777216 ;  /* 0x4b80000007078820 */ /* 0x000fc40000400000 */
[----:B------:R-:W2:Y:S01]  /*2a70*/  MUFU.EX2 R10, R10 ;  /* 0x0000000a000a7308 */ /* 0x000ea20000000800 */
[----:B-1----:R-:W-:Y:S01]  /*2a80*/  @!P2 FMUL R13, R13, R13 ;  /* 0x0000000d0d0da220 */ /* 0x002fe20000400000 */
[----:B------:R-:W-:Y:S01]  /*2a90*/  @!P0 FMUL R11, R11, 16777216 ;  /* 0x4b8000000b0b8820 */ /* 0x000fe20000400000 */
[----:B------:R-:W-:Y:S02]  /*2aa0*/  IADD3.X R33, R34, c[0x0][0x16c], RZ, P1, !PT ;  /* 0x00005b0022217a10 */ /* 0x000fe40000ffe4ff */
[----:B------:R-:W-:-:S03]  /*2ab0*/  @P6 FMUL R13, R13, 0.25 ;  /* 0x3e8000000d0d6820 */ /* 0x000fc60000400000 */
[----:B------:R-:W1:Y:S01]  /*2ac0*/  MUFU.EX2 R18, R18 ;  /* 0x0000001200127308 */ /* 0x000e620000000800 */
[----:B0-----:R-:W-:Y:S01]  /*2ad0*/  @!P3 FMUL R14, R14, R14 ;  /* 0x0000000e0e0eb220 */ /* 0x001fe20000400000 */
[----:B------:R-:W-:-:S03]  /*2ae0*/  @!P0 FMUL R13, R13, 16777216 ;  /* 0x4b8000000d0d8820 */ /* 0x000fc60000400000 */
[----:B------:R-:W-:-:S03]  /*2af0*/  @P6 FMUL R14, R14, 0.25 ;  /* 0x3e8000000e0e6820 */ /* 0x000fc60000400000 */
[----:B------:R-:W0:Y:S01]  /*2b00*/  MUFU.RCP R12, R8 ;  /* 0x00000008000c7308 */ /* 0x000e220000001000 */
[----:B--2---:R-:W-:Y:S01]  /*2b10*/  @!P4 FMUL R10, R10, R10 ;  /* 0x0000000a0a0ac220 */ /* 0x004fe20000400000 */
[----:B------:R-:W-:-:S03]  /*2b20*/  @!P0 FMUL R14, R14, 16777216 ;  /* 0x4b8000000e0e8820 */ /* 0x000fc60000400000 */
[----:B------:R-:W-:Y:S01]  /*2b30*/  @P6 FMUL R10, R10, 0.25 ;  /* 0x3e8000000a0a6820 */ /* 0x000fe20000400000 */
[----:B-1----:R-:W-:-:S03]  /*2b40*/  @!P5 FMUL R18, R18, R18 ;  /* 0x000000121212d220 */ /* 0x002fc60000400000 */
[----:B------:R-:W-:Y:S01]  /*2b50*/  @!P0 FMUL R10, R10, 16777216 ;  /* 0x4b8000000a0a8820 */ /* 0x000fe20000400000 */
[----:B------:R-:W-:-:S04]  /*2b60*/  @P6 FMUL R18, R18, 0.25 ;  /* 0x3e80000012126820 */ /* 0x000fc80000400000 */
[----:B------:R-:W-:Y:S01]  /*2b70*/  @!P0 FMUL R18, R18, 16777216 ;  /* 0x4b80000012128820 */ /* 0x000fe20000400000 */
[C---:B0-----:R-:W-:Y:S01]  /*2b80*/  FMUL R4, R12.reuse, R5 ;  /* 0x000000050c047220 */ /* 0x041fe20000400000 */
[C---:B------:R-:W-:Y:S01]  /*2b90*/  FMUL R5, R12.reuse, R6 ;  /* 0x000000060c057220 */ /* 0x040fe20000400000 */
[C---:B------:R-:W-:Y:S01]  /*2ba0*/  FMUL R6, R12.reuse, R7 ;  /* 0x000000070c067220 */ /* 0x040fe20000400000 */
[C---:B------:R-:W-:Y:S01]  /*2bb0*/  FMUL R7, R12.reuse, R11 ;  /* 0x0000000b0c077220 */ /* 0x040fe20000400000 */
[C---:B------:R-:W-:Y:S01]  /*2bc0*/  FMUL R8, R12.reuse, R13 ;  /* 0x0000000d0c087220 */ /* 0x040fe20000400000 */
[C---:B------:R-:W-:Y:S01]  /*2bd0*/  FMUL R9, R12.reuse, R14 ;  /* 0x0000000e0c097220 */ /* 0x040fe20000400000 */
[C---:B------:R-:W-:Y:S01]  /*2be0*/  FMUL R10, R12.reuse, R10 ;  /* 0x0000000a0c0a7220 */ /* 0x040fe20000400000 */
[----:B------:R-:W-:Y:S01]  /*2bf0*/  FMUL R11, R12, R18 ;  /* 0x000000120c0b7220 */ /* 0x000fe20000400000 */
[----:B------:R-:W-:Y:S02]  /*2c00*/  F2FP.BF16.F32.PACK_AB R12, R5, R4 ;  /* 0x00000004050c723e */ /* 0x000fe400000010ff */
[----:B------:R-:W-:-:S02]  /*2c10*/  F2FP.BF16.F32.PACK_AB R13, R7, R6 ;  /* 0x00000006070d723e */ /* 0x000fc400000010ff */
[----:B------:R-:W-:Y:S02]  /*2c20*/  F2FP.BF16.F32.PACK_AB R14, R9, R8 ;  /* 0x00000008090e723e */ /* 0x000fe400000010ff */
[----:B------:R-:W-:Y:S02]  /*2c30*/  F2FP.BF16.F32.PACK_AB R15, R11, R10 ;  /* 0x0000000a0b0f723e */ /* 0x000fe400000010ff */
[----:B------:R-:W-:-:S03]  /*2c40*/  IADD3 R37, P0, R2, R35, RZ ;  /* 0x0000002302257210 */ /* 0x000fc60007f1e0ff */
[----:B------:R-:W-:Y:S04]  /*2c50*/  STG.E.128 [R32.64], R12 ;  /* 0x0000000c20007986 */ /* 0x000fe8000c101d04 */
[----:B------:R-:W-:Y:S06]  /*2c60*/  BAR.SYNC 0x0 ;  /* 0x0000000000007b1d */ /* 0x000fec0000000000 */
[----:B------:R-:W-:Y:S04]  /*2c70*/  STS.128 [R16+0x10], R8 ;  /* 0x0000100810007388 */ /* 0x000fe80000000c00 */
[----:B------:R-:W-:Y:S04]  /*2c80*/  STS.128 [R16], R4 ;  /* 0x0000000410007388 */ /* 0x000fe80000000c00 */
[----:B------:R-:W-:Y:S06]  /*2c90*/  BAR.SYNC 0x0 ;  /* 0x0000000000007b1d */ /* 0x000fec0000000000 */
[----:B------:R-:W0:Y:S01]  /*2ca0*/  LDS.128 R16, [R3.X16] ;  /* 0x0000000003107984 */ /* 0x000e22000000cc00 */
[----:B------:R-:W-:-:S03]  /*2cb0*/  MOV R13, 0x4 ;  /* 0x00000004000d7802 */ /* 0x000fc60000000f00 */
[----:B------:R-:W1:Y:S01]  /*2cc0*/  LDS.128 R20, [R3.X16+0x1000] ;  /* 0x0010000003147984 */ /* 0x000e62000000cc00 */
[C---:B------:R-:W-:Y:S02]  /*2cd0*/  LEA.HI.X.SX32 R4, R2.reuse, RZ, 0x1, P0 ;  /* 0x000000ff02047211 */ /* 0x040fe400000f0eff */
[C---:B------:R-:W-:Y:S02]  /*2ce0*/  LEA R36, P0, R37.reuse, c[0x0][0x170], 0x2 ;  /* 0x00005c0025247a11 */ /* 0x040fe400078010ff */
[----:B------:R-:W-:Y:S02]  /*2cf0*/  IADD3 R2, R2, R35, RZ ;  /* 0x0000002302027210 */ /* 0x000fe40007ffe0ff */
[----:B------:R-:W-:Y:S02]  /*2d00*/  LEA.HI.X R37, R37, c[0x0][0x174], R4, 0x2, P0 ;  /* 0x00005d0025257a11 */ /* 0x000fe400000f1404 */
[----:B------:R-:W-:Y:S01]  /*2d10*/  IADD3 R6, P0, R0, c[0x0][0x178], RZ ;  /* 0x00005e0000067a10 */ /* 0x000fe20007f1e0ff */
[----:B------:R-:W-:-:S03]  /*2d20*/  IMAD.WIDE R4, R2, R13, c[0x0][0x170] ;  /* 0x00005c0002047625 */ /* 0x000fc600078e020d */
[----:B------:R-:W-:Y:S02]  /*2d30*/  IADD3.X R7, R34, c[0x0][0x17c], RZ, P0, !PT ;  /* 0x00005f0022077a10 */ /* 0x000fe400007fe4ff */
[----:B0-----:R-:W-:Y:S04]  /*2d40*/  STG.E.128 [R4.64], R16 ;  /* 0x0000001004007986 */ /* 0x001fe8000c101d04 */
[----:B-1----:R-:W-:Y:S04]  /*2d50*/  STG.E.128 [R36.64+0x1000], R20 ;  /* 0x0010001424007986 */ /* 0x002fe8000c101d04 */
[----:B------:R-:W-:Y:S01]  /*2d60*/  STG.E.128 [R6.64], R24 ;  /* 0x0000001806007986 */ /* 0x000fe2000c101d04 */
[----:B------:R-:W-:Y:S05]  /*2d70*/  EXIT ;  /* 0x000000000000794d */ /* 0x000fea0003800000 */
.L_x_48:
[----:B------:R-:W-:-:S00]  /*2d80*/  BRA `(.L_x_48) ;  /* 0xfffffff000007947 */ /* 0x000fc0000383ffff */
[----:B------:R-:W-:-:S00]  /*2d90*/  NOP ;  /* 0x0000000000007918 */ /* 0x000fc00000000000 */
        /* <DEDUP_REMOVED lines=14> */
.L_x_49:


//--------------------- .nv.global.init           --------------------------
	.section	.nv.global.init,"aw",@progbits
.nv.global.init:
	.type		_$_str,@object
	.size		_$_str,(.L_0 - _$_str)
_$_str:
        /*0000*/ 	.byte	0x5f, 0x5f, 0x43, 0x55, 0x44, 0x41, 0x5f, 0x46, 0x54, 0x5a, 0x00
.L_0:


//--------------------- .nv.shared.triton__0d1d2d3d4de5de --------------------------
	.section	.nv.shared.triton__0d1d2d3d4de5de,"aw",@nobits
	.align	16
